// auto-generated by cutlass_sweep.gemm — config: {"arch": "sm_90", "cluster_m": 1, "cluster_n": 4, "dtype": "fp16", "dtype_b": "fp16", "layout": "nt", "stages": 0, "tile_k": 128, "tile_m": 64, "tile_n": 256}
#include "cutlass/cutlass.h"
#include "cutlass/gemm/collective/collective_builder.hpp"
#include "cutlass/gemm/device/gemm_universal_adapter.h"
#include "cutlass/gemm/kernel/gemm_universal.hpp"
#include "cutlass/epilogue/collective/collective_builder.hpp"

using ElemA = cutlass::half_t;
using ElemB = cutlass::half_t;
using ElemCD = cutlass::half_t;
using Acc  = float;
using TileShape    = cute::Shape<cute::_64, cute::_256, cute::_128>;
using ClusterShape = cute::Shape<cute::_1, cute::_4, cute::_1>;

using CollectiveEpilogue = typename cutlass::epilogue::collective::CollectiveBuilder<
    cutlass::arch::Sm90, cutlass::arch::OpClassTensorOp,
    TileShape, ClusterShape,
    cutlass::epilogue::collective::EpilogueTileAuto,
    Acc, Acc,
    ElemCD, cutlass::layout::RowMajor, 128 / cutlass::sizeof_bits<ElemCD>::value,
    ElemCD, cutlass::layout::RowMajor, 128 / cutlass::sizeof_bits<ElemCD>::value,
    cutlass::epilogue::collective::EpilogueScheduleAuto
  >::CollectiveOp;

using CollectiveMainloop = typename cutlass::gemm::collective::CollectiveBuilder<
    cutlass::arch::Sm90, cutlass::arch::OpClassTensorOp,
    ElemA, cutlass::layout::RowMajor, 128 / cutlass::sizeof_bits<ElemA>::value,
    ElemB, cutlass::layout::ColumnMajor, 128 / cutlass::sizeof_bits<ElemB>::value,
    Acc,
    TileShape, ClusterShape,
    cutlass::gemm::collective::StageCountAutoCarveout<static_cast<int>(sizeof(typename CollectiveEpilogue::SharedStorage))>,
    cutlass::gemm::collective::KernelScheduleAuto
  >::CollectiveOp;

using GemmKernel = cutlass::gemm::kernel::GemmUniversal<
    cute::Shape<int,int,int,int>,
    CollectiveMainloop,
    CollectiveEpilogue
>;
using Gemm = cutlass::gemm::device::GemmUniversalAdapter<GemmKernel>;

// Force the device kernel symbol into the cubin without needing a host main.
auto* _anchor = &cutlass::device_kernel<GemmKernel>;


// ===== COMPILED SASS (sm_90a) =====

	.target	sm_90a

	.elftype	@"ET_EXEC"


//--------------------- .note.nv.tkinfo           --------------------------
	.section	.note.nv.tkinfo,"",@"SHT_NOTE"
	.sectionflags	@"SHF_NOTE_NV_TKINFO"
	.tkinfo
        /*0018*/ 	.word	0x00000002
        /*0030*/ 	.string	""
        /*0030*/ 	.string	"ptxas"
        /*0030*/ 	.string	"Cuda compilation tools, release 13.0, V13.0.88"
        /*0030*/ 	.string	"Build cuda_13.0.r13.0/compiler.36424714_0"
        /*0030*/ 	.string	"-arch sm_90a -m 64 "



//--------------------- .note.nv.cuinfo           --------------------------
	.section	.note.nv.cuinfo,"",@"SHT_NOTE"
	.sectionflags	@"SHF_NOTE_NV_CUINFO"
        /*0018*/ 	.short	0x0002
        /*001a*/ 	.short	0x005a
        /*001c*/ 	.short	0x0082
	.zero		2


//--------------------- .nv.info                  --------------------------
	.section	.nv.info,"",@"SHT_CUDA_INFO"
	.align	4


	//----- nvinfo : EIATTR_REGCOUNT
	.align		4
        /*0000*/ 	.byte	0x04, 0x2f
        /*0002*/ 	.short	(.L_15 - .L_14)
	.align		4
.L_14:
        /*0004*/ 	.word	index@(_ZN7cutlass13device_kernelINS_4gemm6kernel13GemmUniversalIN4cute5tupleIJiiiiEEENS1_10collective13CollectiveMmaINS1_34MainloopSm90TmaGmmaWarpSpecializedILi2ENS5_IJNS4_1CILi1EEENSA_ILi4EEESB_EEENS1_32KernelTmaWarpSpecializedPingpongEEENS5_IJNSA_ILi64EEENSA_ILi256EEENSA_ILi128EEEEEENS_6half_tENS5_IJlSB_lEEESK_SL_NS4_8TiledMMAINS4_8MMA_AtomIJNS4_4SM904GMMA26MMA_64x256x16_F32F16F16_SSILNSP_5MajorE0ELSR_0ELNSP_7ScaleInE1ELSS_1EEEEEENS4_6LayoutINS5_IJSB_SB_SB_EEENS5_IJNSA_ILi0EEESX_SX_EEEEENS5_IJNS4_10UnderscoreES10_S10_EEEEENS4_23SM90_TMA_LOAD_MULTICASTENS4_14ComposedLayoutINS4_7SwizzleILi3ELi4ELi3EEENS4_18smem_ptr_flag_bitsILi16EEENSV_INS5_IJNSA_ILi8EEESG_EEENS5_IJSG_SB_EEEEEEEvNS4_8identityENS4_13SM90_TMA_LOADES1D_vS1E_EENS_8epilogue10collective6detail29Sm90TmaWarpSpecializedAdapterINS1I_15DefaultEpilogueISK_SL_SL_NS1H_6thread17LinearCombinationISK_Li1EffLNS1M_9ScaleType4KindE0ELNS_15FloatRoundStyleE2ESK_EENS1_15EpilogueDefaultEEEEEvvEEEEvNT_6ParamsE)
        /*0008*/ 	.word	0x000000a8


	//----- nvinfo : EIATTR_FRAME_SIZE
	.align		4
.L_15:
        /*000c*/ 	.byte	0x04, 0x11
        /*000e*/ 	.short	(.L_17 - .L_16)
	.align		4
.L_16:
        /*0010*/ 	.word	index@(_ZN7cutlass13device_kernelINS_4gemm6kernel13GemmUniversalIN4cute5tupleIJiiiiEEENS1_10collective13CollectiveMmaINS1_34MainloopSm90TmaGmmaWarpSpecializedILi2ENS5_IJNS4_1CILi1EEENSA_ILi4EEESB_EEENS1_32KernelTmaWarpSpecializedPingpongEEENS5_IJNSA_ILi64EEENSA_ILi256EEENSA_ILi128EEEEEENS_6half_tENS5_IJlSB_lEEESK_SL_NS4_8TiledMMAINS4_8MMA_AtomIJNS4_4SM904GMMA26MMA_64x256x16_F32F16F16_SSILNSP_5MajorE0ELSR_0ELNSP_7ScaleInE1ELSS_1EEEEEENS4_6LayoutINS5_IJSB_SB_SB_EEENS5_IJNSA_ILi0EEESX_SX_EEEEENS5_IJNS4_10UnderscoreES10_S10_EEEEENS4_23SM90_TMA_LOAD_MULTICASTENS4_14ComposedLayoutINS4_7SwizzleILi3ELi4ELi3EEENS4_18smem_ptr_flag_bitsILi16EEENSV_INS5_IJNSA_ILi8EEESG_EEENS5_IJSG_SB_EEEEEEEvNS4_8identityENS4_13SM90_TMA_LOADES1D_vS1E_EENS_8epilogue10collective6detail29Sm90TmaWarpSpecializedAdapterINS1I_15DefaultEpilogueISK_SL_SL_NS1H_6thread17LinearCombinationISK_Li1EffLNS1M_9ScaleType4KindE0ELNS_15FloatRoundStyleE2ESK_EENS1_15EpilogueDefaultEEEEEvvEEEEvNT_6ParamsE)
        /*0014*/ 	.word	0x00000000


	//----- nvinfo : EIATTR_MIN_STACK_SIZE
	.align		4
.L_17:
        /*0018*/ 	.byte	0x04, 0x12
        /*001a*/ 	.short	(.L_19 - .L_18)
	.align		4
.L_18:
        /*001c*/ 	.word	index@(_ZN7cutlass13device_kernelINS_4gemm6kernel13GemmUniversalIN4cute5tupleIJiiiiEEENS1_10collective13CollectiveMmaINS1_34MainloopSm90TmaGmmaWarpSpecializedILi2ENS5_IJNS4_1CILi1EEENSA_ILi4EEESB_EEENS1_32KernelTmaWarpSpecializedPingpongEEENS5_IJNSA_ILi64EEENSA_ILi256EEENSA_ILi128EEEEEENS_6half_tENS5_IJlSB_lEEESK_SL_NS4_8TiledMMAINS4_8MMA_AtomIJNS4_4SM904GMMA26MMA_64x256x16_F32F16F16_SSILNSP_5MajorE0ELSR_0ELNSP_7ScaleInE1ELSS_1EEEEEENS4_6LayoutINS5_IJSB_SB_SB_EEENS5_IJNSA_ILi0EEESX_SX_EEEEENS5_IJNS4_10UnderscoreES10_S10_EEEEENS4_23SM90_TMA_LOAD_MULTICASTENS4_14ComposedLayoutINS4_7SwizzleILi3ELi4ELi3EEENS4_18smem_ptr_flag_bitsILi16EEENSV_INS5_IJNSA_ILi8EEESG_EEENS5_IJSG_SB_EEEEEEEvNS4_8identityENS4_13SM90_TMA_LOADES1D_vS1E_EENS_8epilogue10collective6detail29Sm90TmaWarpSpecializedAdapterINS1I_15DefaultEpilogueISK_SL_SL_NS1H_6thread17LinearCombinationISK_Li1EffLNS1M_9ScaleType4KindE0ELNS_15FloatRoundStyleE2ESK_EENS1_15EpilogueDefaultEEEEEvvEEEEvNT_6ParamsE)
        /*0020*/ 	.word	0x00000000
.L_19:


//--------------------- .nv.compat                --------------------------
	.section	.nv.compat,"",@"SHT_CUDA_COMPAT_INFO"
	.align	4
        /*0000*/ 	.byte	0x02, 0x09, 0x01, 0x00, 0x02, 0x02, 0x04, 0x00, 0x02, 0x05, 0x05, 0x00, 0x03, 0x07, 0x01, 0x01
        /*0010*/ 	.byte	0x02, 0x03, 0x01, 0x00, 0x02, 0x06, 0x01, 0x00, 0x04, 0x0b, 0x08, 0x00, 0x00, 0x00, 0x00, 0x00
        /*0020*/ 	.byte	0x00, 0x00, 0x00, 0x00


//--------------------- .nv.info._ZN7cutlass13device_kernelINS_4gemm6kernel13GemmUniversalIN4cute5tupleIJiiiiEEENS1_10collective13CollectiveMmaINS1_34MainloopSm90TmaGmmaWarpSpecializedILi2ENS5_IJNS4_1CILi1EEENSA_ILi4EEESB_EEENS1_32KernelTmaWarpSpecializedPingpongEEENS5_IJNSA_ILi64EEENSA_ILi256EEENSA_ILi128EEEEEENS_6half_tENS5_IJlSB_lEEESK_SL_NS4_8TiledMMAINS4_8MMA_AtomIJNS4_4SM904GMMA26MMA_64x256x16_F32F16F16_SSILNSP_5MajorE0ELSR_0ELNSP_7ScaleInE1ELSS_1EEEEEENS4_6LayoutINS5_IJSB_SB_SB_EEENS5_IJNSA_ILi0EEESX_SX_EEEEENS5_IJNS4_10UnderscoreES10_S10_EEEEENS4_23SM90_TMA_LOAD_MULTICASTENS4_14ComposedLayoutINS4_7SwizzleILi3ELi4ELi3EEENS4_18smem_ptr_flag_bitsILi16EEENSV_INS5_IJNSA_ILi8EEESG_EEENS5_IJSG_SB_EEEEEEEvNS4_8identityENS4_13SM90_TMA_LOADES1D_vS1E_EENS_8epilogue10collective6detail29Sm90TmaWarpSpecializedAdapterINS1I_15DefaultEpilogueISK_SL_SL_NS1H_6thread17LinearCombinationISK_Li1EffLNS1M_9ScaleType4KindE0ELNS_15FloatRoundStyleE2ESK_EENS1_15EpilogueDefaultEEEEEvvEEEEvNT_6ParamsE --------------------------
	.section	.nv.info._ZN7cutlass13device_kernelINS_4gemm6kernel13GemmUniversalIN4cute5tupleIJiiiiEEENS1_10collective13CollectiveMmaINS1_34MainloopSm90TmaGmmaWarpSpecializedILi2ENS5_IJNS4_1CILi1EEENSA_ILi4EEESB_EEENS1_32KernelTmaWarpSpecializedPingpongEEENS5_IJNSA_ILi64EEENSA_ILi256EEENSA_ILi128EEEEEENS_6half_tENS5_IJlSB_lEEESK_SL_NS4_8TiledMMAINS4_8MMA_AtomIJNS4_4SM904GMMA26MMA_64x256x16_F32F16F16_SSILNSP_5MajorE0ELSR_0ELNSP_7ScaleInE1ELSS_1EEEEEENS4_6LayoutINS5_IJSB_SB_SB_EEENS5_IJNSA_ILi0EEESX_SX_EEEEENS5_IJNS4_10UnderscoreES10_S10_EEEEENS4_23SM90_TMA_LOAD_MULTICASTENS4_14ComposedLayoutINS4_7SwizzleILi3ELi4ELi3EEENS4_18smem_ptr_flag_bitsILi16EEENSV_INS5_IJNSA_ILi8EEESG_EEENS5_IJSG_SB_EEEEEEEvNS4_8identityENS4_13SM90_TMA_LOADES1D_vS1E_EENS_8epilogue10collective6detail29Sm90TmaWarpSpecializedAdapterINS1I_15DefaultEpilogueISK_SL_SL_NS1H_6thread17LinearCombinationISK_Li1EffLNS1M_9ScaleType4KindE0ELNS_15FloatRoundStyleE2ESK_EENS1_15EpilogueDefaultEEEEEvvEEEEvNT_6ParamsE,"",@"SHT_CUDA_INFO"
	.sectionflags	@""
	.align	4


	//----- nvinfo : EIATTR_CUDA_API_VERSION
	.align		4
        /*0000*/ 	.byte	0x04, 0x37
        /*0002*/ 	.short	(.L_21 - .L_20)
.L_20:
        /*0004*/ 	.word	0x00000082


	//----- nvinfo : EIATTR_KPARAM_INFO
	.align		4
.L_21:
        /*0008*/ 	.byte	0x04, 0x17
        /*000a*/ 	.short	(.L_23 - .L_22)
.L_22:
        /*000c*/ 	.word	0x00000000
        /*0010*/ 	.short	0x0000
        /*0012*/ 	.short	0x0070
        /*0014*/ 	.byte	0x00, 0xf0, 0x01, 0x10


	//----- nvinfo : EIATTR_SPARSE_MMA_MASK
	.align		4
.L_23:
        /*0018*/ 	.byte	0x03, 0x50
        /*001a*/ 	.short	0x0000


	//----- nvinfo : EIATTR_MAXREG_COUNT
	.align		4
        /*001c*/ 	.byte	0x03, 0x1b
        /*001e*/ 	.short	0x00a8


	//----- nvinfo : EIATTR_NUM_BARRIERS
	.align		4
        /*0020*/ 	.byte	0x02, 0x4c
        /*0022*/ 	.byte	0x01
	.zero		1


	//----- nvinfo : EIATTR_EXTERNS
	.align		4
        /*0024*/ 	.byte	0x04, 0x0f
        /*0026*/ 	.short	(.L_25 - .L_24)


	//   ....[0]....
	.align		4
.L_24:
        /*0028*/ 	.word	index@(__assertfail)


	//----- nvinfo : EIATTR_MERCURY_ISA_VERSION
	.align		4
.L_25:
        /*002c*/ 	.byte	0x03, 0x5f
        /*002e*/ 	.short	0x0101


	//----- nvinfo : EIATTR_INT_WARP_WIDE_INSTR_OFFSETS
	.align		4
        /*0030*/ 	.byte	0x04, 0x31
        /*0032*/ 	.short	(.L_27 - .L_26)


	//   ....[0]....
.L_26:
        /*0034*/ 	.word	0x00000550


	//   ....[1]....
        /*0038*/ 	.word	0x00000590


	//   ....[2]....
        /*003c*/ 	.word	0x00000620


	//   ....[3]....
        /*0040*/ 	.word	0x00000650


	//   ....[4]....
        /*0044*/ 	.word	0x00000690


	//   ....[5]....
        /*0048*/ 	.word	0x000006a0


	//   ....[6]....
        /*004c*/ 	.word	0x00000760


	//   ....[7]....
        /*0050*/ 	.word	0x000007c0


	//   ....[8]....
        /*0054*/ 	.word	0x00002500


	//----- nvinfo : EIATTR_COOP_GROUP_MASK_REGIDS
	.align		4
.L_27:
        /*0058*/ 	.byte	0x04, 0x29
        /*005a*/ 	.short	(.L_29 - .L_28)


	//   ....[0]....
.L_28:
        /*005c*/ 	.word	0xffffffff


	//   ....[1]....
        /*0060*/ 	.word	0xffffffff


	//   ....[2]....
        /*0064*/ 	.word	0xffffffff


	//   ....[3]....
        /*0068*/ 	.word	0xffffffff


	//   ....[4]....
        /*006c*/ 	.word	0xffffffff


	//   ....[5]....
        /*0070*/ 	.word	0xffffffff


	//   ....[6]....
        /*0074*/ 	.word	0xffffffff


	//----- nvinfo : EIATTR_COOP_GROUP_INSTR_OFFSETS
	.align		4
.L_29:
        /*0078*/ 	.byte	0x04, 0x28
        /*007a*/ 	.short	(.L_31 - .L_30)


	//   ....[0]....
.L_30:
        /*007c*/ 	.word	0x00000060


	//   ....[1]....
        /*0080*/ 	.word	0x00000080


	//   ....[2]....
        /*0084*/ 	.word	0x00000180


	//   ....[3]....
        /*0088*/ 	.word	0x00000370


	//   ....[4]....
        /*008c*/ 	.word	0x000003b0


	//   ....[5]....
        /*0090*/ 	.word	0x000004a0


	//   ....[6]....
        /*0094*/ 	.word	0x000008d0


	//----- nvinfo : EIATTR_REG_RECONFIG
	.align		4
.L_31:
        /*0098*/ 	.byte	0x01, 0x54
	.zero		2


	//----- nvinfo : EIATTR_SYSCALL_OFFSETS
	.align		4
        /*009c*/ 	.byte	0x04, 0x46
        /*009e*/ 	.short	(.L_33 - .L_32)


	//   ....[0]....
.L_32:
        /*00a0*/ 	.word	0x00001820


	//----- nvinfo : EIATTR_MBARRIER_INSTR_OFFSETS
	.align		4
.L_33:
        /*00a4*/ 	.byte	0x04, 0x39
        /*00a6*/ 	.short	(.L_35 - .L_34)


	//   ....[0]....
.L_34:
        /*00a8*/ 	.word	0x00000320
        /*00ac*/ 	.word	0x000000ff
        /*00b0*/ 	.word	0x00000000
        /*00b4*/ 	.short	0x0100
        /*00b6*/ 	.byte	0x07
	.zero		1


	//   ....[1]....
        /*00b8*/ 	.word	0x00000330
        /*00bc*/ 	.word	0x000000ff
        /*00c0*/ 	.word	0x00000010
        /*00c4*/ 	.short	0x0100
        /*00c6*/ 	.byte	0x07
	.zero		1


	//   ....[2]....
        /*00c8*/ 	.word	0x00000340
        /*00cc*/ 	.word	0x000000ff
        /*00d0*/ 	.word	0x00000008
        /*00d4*/ 	.short	0x0100
        /*00d6*/ 	.byte	0x07
	.zero		1


	//   ....[3]....
        /*00d8*/ 	.word	0x00000350
        /*00dc*/ 	.word	0x000000ff
        /*00e0*/ 	.word	0x00000018
        /*00e4*/ 	.short	0x0100
        /*00e6*/ 	.byte	0x07
	.zero		1


	//   ....[4]....
        /*00e8*/ 	.word	0x000007a0
        /*00ec*/ 	.word	0x000000ff
        /*00f0*/ 	.word	0x00000050
        /*00f4*/ 	.short	0x0100
        /*00f6*/ 	.byte	0x0d
	.zero		1


	//   ....[5]....
        /*00f8*/ 	.word	0x000007e0
        /*00fc*/ 	.word	0x000000ff
        /*0100*/ 	.word	0x00000058
        /*0104*/ 	.short	0x0100
        /*0106*/ 	.byte	0x0d
	.zero		1


	//   ....[6]....
        /*0108*/ 	.word	0x00000810
        /*010c*/ 	.word	0x000000ff
        /*0110*/ 	.word	0x00000030
        /*0114*/ 	.short	0x0100
        /*0116*/ 	.byte	0x10
	.zero		1


	//   ....[7]....
        /*0118*/ 	.word	0x00000860
        /*011c*/ 	.word	0x000000ff
        /*0120*/ 	.word	0x00000038
        /*0124*/ 	.short	0x0100
        /*0126*/ 	.byte	0x10
	.zero		1


	//   ....[8]....
        /*0128*/ 	.word	0x00000870
        /*012c*/ 	.word	0x000000ff
        /*0130*/ 	.word	0x00000040
        /*0134*/ 	.short	0x0100
        /*0136*/ 	.byte	0x10
	.zero		1


	//   ....[9]....
        /*0138*/ 	.word	0x00000880
        /*013c*/ 	.word	0x000000ff
        /*0140*/ 	.word	0x00000048
        /*0144*/ 	.short	0x0100
        /*0146*/ 	.byte	0x10
	.zero		1


	//   ....[10]....
        /*0148*/ 	.word	0x00001700
        /*014c*/ 	.word	0x0000009c
        /*0150*/ 	.word	0x00000000
        /*0154*/ 	.short	0x010a
        /*0156*/ 	.byte	0x2d
	.zero		1


	//   ....[11]....
        /*0158*/ 	.word	0x000018b0
        /*015c*/ 	.word	0x00000003
        /*0160*/ 	.word	0x00000000
        /*0164*/ 	.short	0x010a
        /*0166*/ 	.byte	0x3f
	.zero		1


	//   ....[12]....
        /*0168*/ 	.word	0x00001910
        /*016c*/ 	.word	0x00000003
        /*0170*/ 	.word	0x00000000
        /*0174*/ 	.short	0x010a
        /*0176*/ 	.byte	0x3f
	.zero		1


	//   ....[13]....
        /*0178*/ 	.word	0x00001ea0
        /*017c*/ 	.word	0x000000ff
        /*0180*/ 	.word	0x00000000
        /*0184*/ 	.short	0x010a
        /*0186*/ 	.byte	0x07
	.zero		1


	//   ....[14]....
        /*0188*/ 	.word	0x00001ee0
        /*018c*/ 	.word	0x000000ff
        /*0190*/ 	.word	0x00000000
        /*0194*/ 	.short	0x010a
        /*0196*/ 	.byte	0x07
	.zero		1


	//   ....[15]....
        /*0198*/ 	.word	0x00002380
        /*019c*/ 	.word	0x00000005
        /*01a0*/ 	.word	0x00000000
        /*01a4*/ 	.short	0x0101
        /*01a6*/ 	.byte	0x3f
	.zero		1


	//   ....[16]....
        /*01a8*/ 	.word	0x00002480
        /*01ac*/ 	.word	0x0000009d
        /*01b0*/ 	.word	0x00000000
        /*01b4*/ 	.short	0x0101
        /*01b6*/ 	.byte	0x2e
	.zero		1


	//   ....[17]....
        /*01b8*/ 	.word	0x00002580
        /*01bc*/ 	.word	0x00000003
        /*01c0*/ 	.word	0x00000000
        /*01c4*/ 	.short	0x0101
        /*01c6*/ 	.byte	0x3f
	.zero		1


	//   ....[18]....
        /*01c8*/ 	.word	0x00002640
        /*01cc*/ 	.word	0x0000009c
        /*01d0*/ 	.word	0x00000010
        /*01d4*/ 	.short	0x010a
        /*01d6*/ 	.byte	0x2d
	.zero		1


	//   ....[19]....
        /*01d8*/ 	.word	0x0000a400
        /*01dc*/ 	.word	0x0000009f
        /*01e0*/ 	.word	0x00000000
        /*01e4*/ 	.short	0x0101
        /*01e6*/ 	.byte	0x2e
	.zero		1


	//   ....[20]....
        /*01e8*/ 	.word	0x0000ae20
        /*01ec*/ 	.word	0x0000000c
        /*01f0*/ 	.word	0x00000010
        /*01f4*/ 	.short	0x010a
        /*01f6*/ 	.byte	0x3f
	.zero		1


	//   ....[21]....
        /*01f8*/ 	.word	0x0000b320
        /*01fc*/ 	.word	0x00000004
        /*0200*/ 	.word	0x00000058
        /*0204*/ 	.short	0x0101
        /*0206*/ 	.byte	0x3f
	.zero		1


	//   ....[22]....
        /*0208*/ 	.word	0x0000ba30
        /*020c*/ 	.word	0x00000007
        /*0210*/ 	.word	0x00000000
        /*0214*/ 	.short	0x010a
        /*0216*/ 	.byte	0x3f
	.zero		1


	//   ....[23]....
        /*0218*/ 	.word	0x0000bab0
        /*021c*/ 	.word	0x00000003
        /*0220*/ 	.word	0x00000000
        /*0224*/ 	.short	0x010a
        /*0226*/ 	.byte	0x3f
	.zero		1


	//   ....[24]....
        /*0228*/ 	.word	0x0000bb10
        /*022c*/ 	.word	0x0000009e
        /*0230*/ 	.word	0x00000000
        /*0234*/ 	.short	0x010a
        /*0236*/ 	.byte	0x3f
	.zero		1


	//   ....[25]....
        /*0238*/ 	.word	0x0000bb60
        /*023c*/ 	.word	0x00000003
        /*0240*/ 	.word	0x00000000
        /*0244*/ 	.short	0x010a
        /*0246*/ 	.byte	0x3f
	.zero		1


	//   ....[26]....
        /*0248*/ 	.word	0x0000bbc0
        /*024c*/ 	.word	0x00000005
        /*0250*/ 	.word	0x00000000
        /*0254*/ 	.short	0x010a
        /*0256*/ 	.byte	0x3f
	.zero		1


	//   ....[27]....
        /*0258*/ 	.word	0x0000bc10
        /*025c*/ 	.word	0x0000009e
        /*0260*/ 	.word	0x00000010
        /*0264*/ 	.short	0x010a
        /*0266*/ 	.byte	0x3f
	.zero		1


	//   ....[28]....
        /*0268*/ 	.word	0x0000bce0
        /*026c*/ 	.word	0x0000000c
        /*0270*/ 	.word	0x00000010
        /*0274*/ 	.short	0x010a
        /*0276*/ 	.byte	0x3f
	.zero		1


	//   ....[29]....
        /*0278*/ 	.word	0x0000bdb0
        /*027c*/ 	.word	0x00000007
        /*0280*/ 	.word	0x00000000
        /*0284*/ 	.short	0x010a
        /*0286*/ 	.byte	0x3f
	.zero		1


	//----- nvinfo : EIATTR_NUM_MBARRIERS
	.align		4
.L_35:
        /*0288*/ 	.byte	0x03, 0x38
        /*028a*/ 	.short	0x000a


	//----- nvinfo : EIATTR_EXIT_INSTR_OFFSETS
	.align		4
        /*028c*/ 	.byte	0x04, 0x1c
        /*028e*/ 	.short	(.L_37 - .L_36)


	//   ....[0]....
.L_36:
        /*0290*/ 	.word	0x000013e0


	//   ....[1]....
        /*0294*/ 	.word	0x00001440


	//   ....[2]....
        /*0298*/ 	.word	0x0000ab10


	//   ....[3]....
        /*029c*/ 	.word	0x0000ab40


	//   ....[4]....
        /*02a0*/ 	.word	0x0000bb00


	//----- nvinfo : EIATTR_MAX_THREADS
	.align		4
.L_37:
        /*02a4*/ 	.byte	0x04, 0x05
        /*02a6*/ 	.short	(.L_39 - .L_38)
.L_38:
        /*02a8*/ 	.word	0x00000180
        /*02ac*/ 	.word	0x00000001
        /*02b0*/ 	.word	0x00000001


	//----- nvinfo : EIATTR_CRS_STACK_SIZE
	.align		4
.L_39:
        /*02b4*/ 	.byte	0x04, 0x1e
        /*02b6*/ 	.short	(.L_41 - .L_40)
.L_40:
        /*02b8*/ 	.word	0x00000000


	//----- nvinfo : EIATTR_CBANK_PARAM_SIZE
	.align		4
.L_41:
        /*02bc*/ 	.byte	0x03, 0x19
        /*02be*/ 	.short	0x0470


	//----- nvinfo : EIATTR_PARAM_CBANK
	.align		4
        /*02c0*/ 	.byte	0x04, 0x0a
        /*02c2*/ 	.short	(.L_43 - .L_42)
	.align		4
.L_42:
        /*02c4*/ 	.word	index@(.nv.constant0._ZN7cutlass13device_kernelINS_4gemm6kernel13GemmUniversalIN4cute5tupleIJiiiiEEENS1_10collective13CollectiveMmaINS1_34MainloopSm90TmaGmmaWarpSpecializedILi2ENS5_IJNS4_1CILi1EEENSA_ILi4EEESB_EEENS1_32KernelTmaWarpSpecializedPingpongEEENS5_IJNSA_ILi64EEENSA_ILi256EEENSA_ILi128EEEEEENS_6half_tENS5_IJlSB_lEEESK_SL_NS4_8TiledMMAINS4_8MMA_AtomIJNS4_4SM904GMMA26MMA_64x256x16_F32F16F16_SSILNSP_5MajorE0ELSR_0ELNSP_7ScaleInE1ELSS_1EEEEEENS4_6LayoutINS5_IJSB_SB_SB_EEENS5_IJNSA_ILi0EEESX_SX_EEEEENS5_IJNS4_10UnderscoreES10_S10_EEEEENS4_23SM90_TMA_LOAD_MULTICASTENS4_14ComposedLayoutINS4_7SwizzleILi3ELi4ELi3EEENS4_18smem_ptr_flag_bitsILi16EEENSV_INS5_IJNSA_ILi8EEESG_EEENS5_IJSG_SB_EEEEEEEvNS4_8identityENS4_13SM90_TMA_LOADES1D_vS1E_EENS_8epilogue10collective6detail29Sm90TmaWarpSpecializedAdapterINS1I_15DefaultEpilogueISK_SL_SL_NS1H_6thread17LinearCombinationISK_Li1EffLNS1M_9ScaleType4KindE0ELNS_15FloatRoundStyleE2ESK_EENS1_15EpilogueDefaultEEEEEvvEEEEvNT_6ParamsE)
        /*02c8*/ 	.short	0x0210
        /*02ca*/ 	.short	0x0470


	//----- nvinfo : EIATTR_SW_WAR
	.align		4
.L_43:
        /*02cc*/ 	.byte	0x04, 0x36
        /*02ce*/ 	.short	(.L_45 - .L_44)
.L_44:
        /*02d0*/ 	.word	0x00000008
.L_45:


//--------------------- .nv.callgraph             --------------------------
	.section	.nv.callgraph,"",@"SHT_CUDA_CALLGRAPH"
	.align	4
	.sectionentsize	8
	.align		4
        /*0000*/ 	.word	0x00000000
	.align		4
        /*0004*/ 	.word	0xffffffff
	.align		4
        /*0008*/ 	.word	index@(_ZN7cutlass13device_kernelINS_4gemm6kernel13GemmUniversalIN4cute5tupleIJiiiiEEENS1_10collective13CollectiveMmaINS1_34MainloopSm90TmaGmmaWarpSpecializedILi2ENS5_IJNS4_1CILi1EEENSA_ILi4EEESB_EEENS1_32KernelTmaWarpSpecializedPingpongEEENS5_IJNSA_ILi64EEENSA_ILi256EEENSA_ILi128EEEEEENS_6half_tENS5_IJlSB_lEEESK_SL_NS4_8TiledMMAINS4_8MMA_AtomIJNS4_4SM904GMMA26MMA_64x256x16_F32F16F16_SSILNSP_5MajorE0ELSR_0ELNSP_7ScaleInE1ELSS_1EEEEEENS4_6LayoutINS5_IJSB_SB_SB_EEENS5_IJNSA_ILi0EEESX_SX_EEEEENS5_IJNS4_10UnderscoreES10_S10_EEEEENS4_23SM90_TMA_LOAD_MULTICASTENS4_14ComposedLayoutINS4_7SwizzleILi3ELi4ELi3EEENS4_18smem_ptr_flag_bitsILi16EEENSV_INS5_IJNSA_ILi8EEESG_EEENS5_IJSG_SB_EEEEEEEvNS4_8identityENS4_13SM90_TMA_LOADES1D_vS1E_EENS_8epilogue10collective6detail29Sm90TmaWarpSpecializedAdapterINS1I_15DefaultEpilogueISK_SL_SL_NS1H_6thread17LinearCombinationISK_Li1EffLNS1M_9ScaleType4KindE0ELNS_15FloatRoundStyleE2ESK_EENS1_15EpilogueDefaultEEEEEvvEEEEvNT_6ParamsE)
	.align		4
        /*000c*/ 	.word	index@(__assertfail)
	.align		4
        /*0010*/ 	.word	0x00000000
	.align		4
        /*0014*/ 	.word	0xfffffffe
	.align		4
        /*0018*/ 	.word	0x00000000
	.align		4
        /*001c*/ 	.word	0xfffffffd
	.align		4
        /*0020*/ 	.word	0x00000000
	.align		4
        /*0024*/ 	.word	0xfffffffc


//--------------------- .nv.constant4             --------------------------
	.section	.nv.constant4,"a",@progbits
	.align	8
	.align		8
.nv.constant4:
        /*0000*/ 	.dword	__assertfail
	.align		8
        /*0008*/ 	.dword	__unnamed_1
	.align		8
        /*0010*/ 	.dword	_ZN40_INTERNAL_7d97fb88_4_k_cu_bb5d9e42_249814cuda3std3__45__cpo5beginE
	.align		8
        /*0018*/ 	.dword	_ZN40_INTERNAL_7d97fb88_4_k_cu_bb5d9e42_249814cuda3std3__45__cpo3endE
	.align		8
        /*0020*/ 	.dword	_ZN40_INTERNAL_7d97fb88_4_k_cu_bb5d9e42_249814cuda3std3__45__cpo6cbeginE
	.align		8
        /*0028*/ 	.dword	_ZN40_INTERNAL_7d97fb88_4_k_cu_bb5d9e42_249814cuda3std3__45__cpo4cendE
	.align		8
        /*0030*/ 	.dword	_ZN40_INTERNAL_7d97fb88_4_k_cu_bb5d9e42_249814cuda3std3__442_GLOBAL__N__7d97fb88_4_k_cu_bb5d9e42_249816ignoreE
	.align		8
        /*0038*/ 	.dword	_ZN40_INTERNAL_7d97fb88_4_k_cu_bb5d9e42_249814cuda3std3__419piecewise_constructE
	.align		8
        /*0040*/ 	.dword	_ZN40_INTERNAL_7d97fb88_4_k_cu_bb5d9e42_249814cuda3std3__48in_placeE
	.align		8
        /*0048*/ 	.dword	_ZN40_INTERNAL_7d97fb88_4_k_cu_bb5d9e42_249814cuda3std6ranges3__45__cpo4swapE
	.align		8
        /*0050*/ 	.dword	_ZN40_INTERNAL_7d97fb88_4_k_cu_bb5d9e42_249814cuda3std6ranges3__45__cpo9iter_moveE
	.align		8
        /*0058*/ 	.dword	_ZN40_INTERNAL_7d97fb88_4_k_cu_bb5d9e42_249814cute7productE
	.align		8
        /*0060*/ 	.dword	_ZN40_INTERNAL_7d97fb88_4_k_cu_bb5d9e42_249814cute1_E
	.align		8
        /*0068*/ 	.dword	$str$22
	.align		8
        /*0070*/ 	.dword	$str$23


//--------------------- .text._ZN7cutlass13device_kernelINS_4gemm6kernel13GemmUniversalIN4cute5tupleIJiiiiEEENS1_10collective13CollectiveMmaINS1_34MainloopSm90TmaGmmaWarpSpecializedILi2ENS5_IJNS4_1CILi1EEENSA_ILi4EEESB_EEENS1_32KernelTmaWarpSpecializedPingpongEEENS5_IJNSA_ILi64EEENSA_ILi256EEENSA_ILi128EEEEEENS_6half_tENS5_IJlSB_lEEESK_SL_NS4_8TiledMMAINS4_8MMA_AtomIJNS4_4SM904GMMA26MMA_64x256x16_F32F16F16_SSILNSP_5MajorE0ELSR_0ELNSP_7ScaleInE1ELSS_1EEEEEENS4_6LayoutINS5_IJSB_SB_SB_EEENS5_IJNSA_ILi0EEESX_SX_EEEEENS5_IJNS4_10UnderscoreES10_S10_EEEEENS4_23SM90_TMA_LOAD_MULTICASTENS4_14ComposedLayoutINS4_7SwizzleILi3ELi4ELi3EEENS4_18smem_ptr_flag_bitsILi16EEENSV_INS5_IJNSA_ILi8EEESG_EEENS5_IJSG_SB_EEEEEEEvNS4_8identityENS4_13SM90_TMA_LOADES1D_vS1E_EENS_8epilogue10collective6detail29Sm90TmaWarpSpecializedAdapterINS1I_15DefaultEpilogueISK_SL_SL_NS1H_6thread17LinearCombinationISK_Li1EffLNS1M_9ScaleType4KindE0ELNS_15FloatRoundStyleE2ESK_EENS1_15EpilogueDefaultEEEEEvvEEEEvNT_6ParamsE --------------------------
	.section	.text._ZN7cutlass13device_kernelINS_4gemm6kernel13GemmUniversalIN4cute5tupleIJiiiiEEENS1_10collective13CollectiveMmaINS1_34MainloopSm90TmaGmmaWarpSpecializedILi2ENS5_IJNS4_1CILi1EEENSA_ILi4EEESB_EEENS1_32KernelTmaWarpSpecializedPingpongEEENS5_IJNSA_ILi64EEENSA_ILi256EEENSA_ILi128EEEEEENS_6half_tENS5_IJlSB_lEEESK_SL_NS4_8TiledMMAINS4_8MMA_AtomIJNS4_4SM904GMMA26MMA_64x256x16_F32F16F16_SSILNSP_5MajorE0ELSR_0ELNSP_7ScaleInE1ELSS_1EEEEEENS4_6LayoutINS5_IJSB_SB_SB_EEENS5_IJNSA_ILi0EEESX_SX_EEEEENS5_IJNS4_10UnderscoreES10_S10_EEEEENS4_23SM90_TMA_LOAD_MULTICASTENS4_14ComposedLayoutINS4_7SwizzleILi3ELi4ELi3EEENS4_18smem_ptr_flag_bitsILi16EEENSV_INS5_IJNSA_ILi8EEESG_EEENS5_IJSG_SB_EEEEEEEvNS4_8identityENS4_13SM90_TMA_LOADES1D_vS1E_EENS_8epilogue10collective6detail29Sm90TmaWarpSpecializedAdapterINS1I_15DefaultEpilogueISK_SL_SL_NS1H_6thread17LinearCombinationISK_Li1EffLNS1M_9ScaleType4KindE0ELNS_15FloatRoundStyleE2ESK_EENS1_15EpilogueDefaultEEEEEvvEEEEvNT_6ParamsE,"ax",@progbits
	.align	128
.text._ZN7cutlass13device_kernelINS_4gemm6kernel13GemmUniversalIN4cute5tupleIJiiiiEEENS1_10collective13CollectiveMmaINS1_34MainloopSm90TmaGmmaWarpSpecializedILi2ENS5_IJNS4_1CILi1EEENSA_ILi4EEESB_EEENS1_32KernelTmaWarpSpecializedPingpongEEENS5_IJNSA_ILi64EEENSA_ILi256EEENSA_ILi128EEEEEENS_6half_tENS5_IJlSB_lEEESK_SL_NS4_8TiledMMAINS4_8MMA_AtomIJNS4_4SM904GMMA26MMA_64x256x16_F32F16F16_SSILNSP_5MajorE0ELSR_0ELNSP_7ScaleInE1ELSS_1EEEEEENS4_6LayoutINS5_IJSB_SB_SB_EEENS5_IJNSA_ILi0EEESX_SX_EEEEENS5_IJNS4_10UnderscoreES10_S10_EEEEENS4_23SM90_TMA_LOAD_MULTICASTENS4_14ComposedLayoutINS4_7SwizzleILi3ELi4ELi3EEENS4_18smem_ptr_flag_bitsILi16EEENSV_INS5_IJNSA_ILi8EEESG_EEENS5_IJSG_SB_EEEEEEEvNS4_8identityENS4_13SM90_TMA_LOADES1D_vS1E_EENS_8epilogue10collective6detail29Sm90TmaWarpSpecializedAdapterINS1I_15DefaultEpilogueISK_SL_SL_NS1H_6thread17LinearCombinationISK_Li1EffLNS1M_9ScaleType4KindE0ELNS_15FloatRoundStyleE2ESK_EENS1_15EpilogueDefaultEEEEEvvEEEEvNT_6ParamsE:
        .type           _ZN7cutlass13device_kernelINS_4gemm6kernel13GemmUniversalIN4cute5tupleIJiiiiEEENS1_10collective13CollectiveMmaINS1_34MainloopSm90TmaGmmaWarpSpecializedILi2ENS5_IJNS4_1CILi1EEENSA_ILi4EEESB_EEENS1_32KernelTmaWarpSpecializedPingpongEEENS5_IJNSA_ILi64EEENSA_ILi256EEENSA_ILi128EEEEEENS_6half_tENS5_IJlSB_lEEESK_SL_NS4_8TiledMMAINS4_8MMA_AtomIJNS4_4SM904GMMA26MMA_64x256x16_F32F16F16_SSILNSP_5MajorE0ELSR_0ELNSP_7ScaleInE1ELSS_1EEEEEENS4_6LayoutINS5_IJSB_SB_SB_EEENS5_IJNSA_ILi0EEESX_SX_EEEEENS5_IJNS4_10UnderscoreES10_S10_EEEEENS4_23SM90_TMA_LOAD_MULTICASTENS4_14ComposedLayoutINS4_7SwizzleILi3ELi4ELi3EEENS4_18smem_ptr_flag_bitsILi16EEENSV_INS5_IJNSA_ILi8EEESG_EEENS5_IJSG_SB_EEEEEEEvNS4_8identityENS4_13SM90_TMA_LOADES1D_vS1E_EENS_8epilogue10collective6detail29Sm90TmaWarpSpecializedAdapterINS1I_15DefaultEpilogueISK_SL_SL_NS1H_6thread17LinearCombinationISK_Li1EffLNS1M_9ScaleType4KindE0ELNS_15FloatRoundStyleE2ESK_EENS1_15EpilogueDefaultEEEEEvvEEEEvNT_6ParamsE,@function
        .size           _ZN7cutlass13device_kernelINS_4gemm6kernel13GemmUniversalIN4cute5tupleIJiiiiEEENS1_10collective13CollectiveMmaINS1_34MainloopSm90TmaGmmaWarpSpecializedILi2ENS5_IJNS4_1CILi1EEENSA_ILi4EEESB_EEENS1_32KernelTmaWarpSpecializedPingpongEEENS5_IJNSA_ILi64EEENSA_ILi256EEENSA_ILi128EEEEEENS_6half_tENS5_IJlSB_lEEESK_SL_NS4_8TiledMMAINS4_8MMA_AtomIJNS4_4SM904GMMA26MMA_64x256x16_F32F16F16_SSILNSP_5MajorE0ELSR_0ELNSP_7ScaleInE1ELSS_1EEEEEENS4_6LayoutINS5_IJSB_SB_SB_EEENS5_IJNSA_ILi0EEESX_SX_EEEEENS5_IJNS4_10UnderscoreES10_S10_EEEEENS4_23SM90_TMA_LOAD_MULTICASTENS4_14ComposedLayoutINS4_7SwizzleILi3ELi4ELi3EEENS4_18smem_ptr_flag_bitsILi16EEENSV_INS5_IJNSA_ILi8EEESG_EEENS5_IJSG_SB_EEEEEEEvNS4_8identityENS4_13SM90_TMA_LOADES1D_vS1E_EENS_8epilogue10collective6detail29Sm90TmaWarpSpecializedAdapterINS1I_15DefaultEpilogueISK_SL_SL_NS1H_6thread17LinearCombinationISK_Li1EffLNS1M_9ScaleType4KindE0ELNS_15FloatRoundStyleE2ESK_EENS1_15EpilogueDefaultEEEEEvvEEEEvNT_6ParamsE,(.L_x_324 - _ZN7cutlass13device_kernelINS_4gemm6kernel13GemmUniversalIN4cute5tupleIJiiiiEEENS1_10collective13CollectiveMmaINS1_34MainloopSm90TmaGmmaWarpSpecializedILi2ENS5_IJNS4_1CILi1EEENSA_ILi4EEESB_EEENS1_32KernelTmaWarpSpecializedPingpongEEENS5_IJNSA_ILi64EEENSA_ILi256EEENSA_ILi128EEEEEENS_6half_tENS5_IJlSB_lEEESK_SL_NS4_8TiledMMAINS4_8MMA_AtomIJNS4_4SM904GMMA26MMA_64x256x16_F32F16F16_SSILNSP_5MajorE0ELSR_0ELNSP_7ScaleInE1ELSS_1EEEEEENS4_6LayoutINS5_IJSB_SB_SB_EEENS5_IJNSA_ILi0EEESX_SX_EEEEENS5_IJNS4_10UnderscoreES10_S10_EEEEENS4_23SM90_TMA_LOAD_MULTICASTENS4_14ComposedLayoutINS4_7SwizzleILi3ELi4ELi3EEENS4_18smem_ptr_flag_bitsILi16EEENSV_INS5_IJNSA_ILi8EEESG_EEENS5_IJSG_SB_EEEEEEEvNS4_8identityENS4_13SM90_TMA_LOADES1D_vS1E_EENS_8epilogue10collective6detail29Sm90TmaWarpSpecializedAdapterINS1I_15DefaultEpilogueISK_SL_SL_NS1H_6thread17LinearCombinationISK_Li1EffLNS1M_9ScaleType4KindE0ELNS_15FloatRoundStyleE2ESK_EENS1_15EpilogueDefaultEEEEEvvEEEEvNT_6ParamsE)
        .other          _ZN7cutlass13device_kernelINS_4gemm6kernel13GemmUniversalIN4cute5tupleIJiiiiEEENS1_10collective13CollectiveMmaINS1_34MainloopSm90TmaGmmaWarpSpecializedILi2ENS5_IJNS4_1CILi1EEENSA_ILi4EEESB_EEENS1_32KernelTmaWarpSpecializedPingpongEEENS5_IJNSA_ILi64EEENSA_ILi256EEENSA_ILi128EEEEEENS_6half_tENS5_IJlSB_lEEESK_SL_NS4_8TiledMMAINS4_8MMA_AtomIJNS4_4SM904GMMA26MMA_64x256x16_F32F16F16_SSILNSP_5MajorE0ELSR_0ELNSP_7ScaleInE1ELSS_1EEEEEENS4_6LayoutINS5_IJSB_SB_SB_EEENS5_IJNSA_ILi0EEESX_SX_EEEEENS5_IJNS4_10UnderscoreES10_S10_EEEEENS4_23SM90_TMA_LOAD_MULTICASTENS4_14ComposedLayoutINS4_7SwizzleILi3ELi4ELi3EEENS4_18smem_ptr_flag_bitsILi16EEENSV_INS5_IJNSA_ILi8EEESG_EEENS5_IJSG_SB_EEEEEEEvNS4_8identityENS4_13SM90_TMA_LOADES1D_vS1E_EENS_8epilogue10collective6detail29Sm90TmaWarpSpecializedAdapterINS1I_15DefaultEpilogueISK_SL_SL_NS1H_6thread17LinearCombinationISK_Li1EffLNS1M_9ScaleType4KindE0ELNS_15FloatRoundStyleE2ESK_EENS1_15EpilogueDefaultEEEEEvvEEEEvNT_6ParamsE,@"STO_CUDA_ENTRY STV_DEFAULT"
_ZN7cutlass13device_kernelINS_4gemm6kernel13GemmUniversalIN4cute5tupleIJiiiiEEENS1_10collective13CollectiveMmaINS1_34MainloopSm90TmaGmmaWarpSpecializedILi2ENS5_IJNS4_1CILi1EEENSA_ILi4EEESB_EEENS1_32KernelTmaWarpSpecializedPingpongEEENS5_IJNSA_ILi64EEENSA_ILi256EEENSA_ILi128EEEEEENS_6half_tENS5_IJlSB_lEEESK_SL_NS4_8TiledMMAINS4_8MMA_AtomIJNS4_4SM904GMMA26MMA_64x256x16_F32F16F16_SSILNSP_5MajorE0ELSR_0ELNSP_7ScaleInE1ELSS_1EEEEEENS4_6LayoutINS5_IJSB_SB_SB_EEENS5_IJNSA_ILi0EEESX_SX_EEEEENS5_IJNS4_10UnderscoreES10_S10_EEEEENS4_23SM90_TMA_LOAD_MULTICASTENS4_14ComposedLayoutINS4_7SwizzleILi3ELi4ELi3EEENS4_18smem_ptr_flag_bitsILi16EEENSV_INS5_IJNSA_ILi8EEESG_EEENS5_IJSG_SB_EEEEEEEvNS4_8identityENS4_13SM90_TMA_LOADES1D_vS1E_EENS_8epilogue10collective6detail29Sm90TmaWarpSpecializedAdapterINS1I_15DefaultEpilogueISK_SL_SL_NS1H_6thread17LinearCombinationISK_Li1EffLNS1M_9ScaleType4KindE0ELNS_15FloatRoundStyleE2ESK_EENS1_15EpilogueDefaultEEEEEvvEEEEvNT_6ParamsE:
[----:B------:R-:W0:Y:S01]  /*0000*/  LDC R1, c[0x0][0x28] ;  /* 0x00000a00ff017b82 */ /* 0x000e220000000800 */
[----:B------:R-:W1:Y:S01]  /*0010*/  S2R R3, SR_TID.X ;  /* 0x0000000000037919 */ /* 0x000e620000002100 */
[----:B------:R-:W-:Y:S01]  /*0020*/  ELECT P0, URZ, PT ;  /* 0x00000000003f782f */ /* 0x000fe20003800000 */
[----:B------:R-:W-:Y:S01]  /*0030*/  BSSY B0, `(.L_x_0) ;  /* 0x0000014000007945 */ /* 0x000fe20003800000 */
[--C-:B-1----:R-:W-:Y:S02]  /*0040*/  SHF.R.U32.HI R0, RZ, 0x5, R3.reuse ;  /* 0x00000005ff007819 */ /* 0x102fe40000011603 */
[----:B------:R-:W-:-:S03]  /*0050*/  SHF.R.U32.HI R5, RZ, 0x7, R3 ;  /* 0x00000007ff057819 */ /* 0x000fc60000011603 */
[----:B------:R-:W1:Y:S02]  /*0060*/  SHFL.IDX PT, R2, R0, RZ, 0x1f ;  /* 0x00001fff00027589 */ /* 0x000e6400000e0000 */
[----:B-1----:R-:W-:Y:S02]  /*0070*/  R2UR UR6, R2 ;  /* 0x00000000020672ca */ /* 0x002fe400000e0000 */
[----:B------:R1:W2:Y:S11]  /*0080*/  SHFL.IDX PT, R2, R5, RZ, 0x1f ;  /* 0x00001fff05027589 */ /* 0x0002b600000e0000 */
[----:B------:R-:W-:-:S02]  /*0090*/  USHF.R.S32.HI UR4, URZ, 0x1f, UR6 ;  /* 0x0000001f3f047899 */ /* 0x000fc40008011406 */
[----:B------:R-:W-:Y:S02]  /*00a0*/  ISETP.NE.OR P0, PT, RZ, UR6, !P0 ;  /* 0x00000006ff007c0c */ /* 0x000fe4000c705670 */
[----:B------:R-:W-:-:S04]  /*00b0*/  ULEA.HI UR4, UR4, UR6, URZ, 0x2 ;  /* 0x0000000604047291 */ /* 0x000fc8000f8f103f */
[----:B------:R-:W-:-:S04]  /*00c0*/  ULOP3.LUT UR4, UR4, 0xfffffffc, URZ, 0xc0, !UPT ;  /* 0xfffffffc04047892 */ /* 0x000fc8000f8ec03f */
[----:B------:R-:W-:-:S03]  /*00d0*/  UIADD3 UR6, UR6, -UR4, URZ ;  /* 0x8000000406067290 */ /* 0x000fc6000fffe03f */
[----:B012---:R-:W-:Y:S09]  /*00e0*/  @P0 BRA `(.L_x_1) ;  /* 0x0000000000200947 */ /* 0x007ff20003800000 */
[----:B------:R-:W-:Y:S02]  /*00f0*/  ULDC.64 UR4, c[0x0][0x198] ;  /* 0x0000660000047ab9 */ /* 0x000fe40000000a00 */
[----:B------:R-:W-:Y:S02]  /*0100*/  UIADD3 UR8, UP0, UR4, 0xf0, URZ ;  /* 0x000000f004087890 */ /* 0x000fe4000ff1e03f */
[----:B------:R-:W-:Y:S02]  /*0110*/  UIADD3 UR4, UP1, UR4, 0x1f0, URZ ;  /* 0x000001f004047890 */ /* 0x000fe4000ff3e03f */
[----:B------:R-:W-:Y:S02]  /*0120*/  UIADD3.X UR9, URZ, UR5, URZ, UP0, !UPT ;  /* 0x000000053f097290 */ /* 0x000fe400087fe43f */
[----:B------:R-:W-:-:S07]  /*0130*/  UIADD3.X UR5, URZ, UR5, URZ, UP1, !UPT ;  /* 0x000000053f057290 */ /* 0x000fce0008ffe43f */
[----:B------:R0:W-:Y:S02]  /*0140*/  UTMACCTL.PF [UR8] ;  /* 0x00000000080079b9 */ /* 0x0001e40008040000 */
[----:B------:R0:W-:Y:S02]  /*0150*/  UTMACCTL.PF [UR4] ;  /* 0x00000000040079b9 */ /* 0x0001e40008040000 */
[----:B0-----:R-:W-:Y:S01]  /*0160*/  NOP ;  /* 0x0000000000007918 */ /* 0x001fe20000000000 */
.L_x_1:
[----:B------:R-:W-:Y:S05]  /*0170*/  BSYNC B0 ;  /* 0x0000000000007941 */ /* 0x000fea0003800000 */
.L_x_0:
[----:B------:R-:W0:Y:S01]  /*0180*/  SHFL.IDX PT, R6, R0, RZ, 0x1f ;  /* 0x00001fff00067589 */ /* 0x000e2200000e0000 */
[----:B------:R-:W-:Y:S01]  /*0190*/  R2UR UR19, R2 ;  /* 0x00000000021372ca */ /* 0x000fe200000e0000 */
[----:B------:R-:W-:Y:S01]  /*01a0*/  UISETP.NE.AND UP0, UPT, UR6, 0x3, UPT ;  /* 0x000000030600788c */ /* 0x000fe2000bf05270 */
[----:B------:R-:W-:-:S03]  /*01b0*/  SHF.R.S32.HI R2, RZ, 0x1f, R3 ;  /* 0x0000001fff027819 */ /* 0x000fc60000011403 */
[----:B------:R-:W-:Y:S01]  /*01c0*/  UISETP.EQ.OR UP0, UPT, UR6, URZ, !UP0 ;  /* 0x0000003f0600728c */ /* 0x000fe2000c702670 */
[----:B------:R-:W-:-:S07]  /*01d0*/  LEA.HI R2, R2, R3, RZ, 0x7 ;  /* 0x0000000302027211 */ /* 0x000fce00078f38ff */
[----:B------:R-:W-:Y:S02]  /*01e0*/  UIADD3 UR14, UR19, -0x1, URZ ;  /* 0xffffffff130e7890 */ /* 0x000fe4000fffe03f */
[----:B------:R-:W-:Y:S02]  /*01f0*/  UISETP.EQ.AND UP0, UPT, UR19, URZ, UP0 ;  /* 0x0000003f1300728c */ /* 0x000fe40008702270 */
[----:B------:R-:W-:Y:S02]  /*0200*/  UISETP.GE.U32.AND UP1, UPT, UR14, 0x2, UPT ;  /* 0x000000020e00788c */ /* 0x000fe4000bf26070 */
[----:B------:R-:W-:Y:S01]  /*0210*/  USEL UR42, URZ, 0x1, !UP0 ;  /* 0x000000013f2a7887 */ /* 0x000fe2000c000000 */
[----:B0-----:R-:W-:-:S03]  /*0220*/  ISETP.NE.AND P0, PT, R6, RZ, PT ;  /* 0x000000ff0600720c */ /* 0x001fc60003f05270 */
[----:B------:R-:W-:-:S10]  /*0230*/  USEL UR42, UR42, 0x2, UP1 ;  /* 0x000000022a2a7887 */ /* 0x000fd40008800000 */
[----:B------:R-:W-:Y:S05]  /*0240*/  @P0 BRA `(.L_x_2) ;  /* 0x0000000000480947 */ /* 0x000fea0003800000 */
[----:B------:R-:W0:Y:S01]  /*0250*/  S2UR UR7, SR_CgaCtaId ;  /* 0x00000000000779c3 */ /* 0x000e220000008800 */
[----:B------:R-:W-:Y:S01]  /*0260*/  UMOV UR4, 0x400 ;  /* 0x0000040000047882 */ /* 0x000fe20000000000 */
[----:B------:R-:W-:Y:S01]  /*0270*/  UMOV UR5, 0x1 ;  /* 0x0000000100057882 */ /* 0x000fe20000000000 */
[----:B------:R-:W-:Y:S01]  /*0280*/  UMOV UR8, 0x4 ;  /* 0x0000000400087882 */ /* 0x000fe20000000000 */
[----:B------:R-:W-:Y:S01]  /*0290*/  ELECT P0, URZ, PT ;  /* 0x00000000003f782f */ /* 0x000fe20003800000 */
[----:B------:R-:W-:-:S04]  /*02a0*/  UIADD3 UR8, -UR8, 0x100000, URZ ;  /* 0x0010000008087890 */ /* 0x000fc8000fffe13f */
[----:B------:R-:W-:Y:S02]  /*02b0*/  USHF.L.U32 UR9, UR8, 0xb, URZ ;  /* 0x0000000b08097899 */ /* 0x000fe4000800063f */
[----:B------:R-:W-:Y:S02]  /*02c0*/  USHF.L.U32 UR8, UR8, 0x1, URZ ;  /* 0x0000000108087899 */ /* 0x000fe4000800063f */
[----:B0-----:R-:W-:Y:S02]  /*02d0*/  ULEA UR7, UR7, UR4, 0x18 ;  /* 0x0000000407077291 */ /* 0x001fe4000f8ec03f */
[----:B------:R-:W-:-:S04]  /*02e0*/  UIADD3 UR4, -UR5, 0x100000, URZ ;  /* 0x0010000005047890 */ /* 0x000fc8000fffe13f */
[----:B------:R-:W-:Y:S02]  /*02f0*/  USHF.L.U32 UR5, UR4, 0xb, URZ ;  /* 0x0000000b04057899 */ /* 0x000fe4000800063f */
[----:B------:R-:W-:Y:S01]  /*0300*/  USHF.L.U32 UR4, UR4, 0x1, URZ ;  /* 0x0000000104047899 */ /* 0x000fe2000800063f */
[----:B------:R-:W0:Y:S11]  /*0310*/  FENCE.VIEW.ASYNC.S ;  /* 0x00000000000073c6 */ /* 0x000e360000000000 */
[----:B0-----:R0:W1:Y:S01]  /*0320*/  SYNCS.EXCH.64 URZ, [UR7], UR4 ;  /* 0x00000004073f75b2 */ /* 0x0010620008000100 */
[----:B------:R0:W2:Y:S01]  /*0330*/  SYNCS.EXCH.64 URZ, [UR7+0x10], UR8 ;  /* 0x00001008073f75b2 */ /* 0x0000a20008000100 */
[----:B------:R0:W3:Y:S01]  /*0340*/  SYNCS.EXCH.64 URZ, [UR7+0x8], UR4 ;  /* 0x00000804073f75b2 */ /* 0x0000e20008000100 */
[----:B------:R0:W4:Y:S01]  /*0350*/  SYNCS.EXCH.64 URZ, [UR7+0x18], UR8 ;  /* 0x00001808073f75b2 */ /* 0x0001220008000100 */
[----:B------:R-:W-:Y:S01]  /*0360*/  NOP ;  /* 0x0000000000007918 */ /* 0x000fe20000000000 */
.L_x_2:
[----:B------:R-:W5:Y:S01]  /*0370*/  SHFL.IDX PT, R10, R0, RZ, 0x1f ;  /* 0x00001fff000a7589 */ /* 0x000f6200000e0000 */
[----:B------:R-:W1:Y:S01]  /*0380*/  S2UR UR15, SR_CTAID.X ;  /* 0x00000000000f79c3 */ /* 0x000e620000002500 */
[----:B------:R-:W-:Y:S02]  /*0390*/  ELECT P0, URZ, PT ;  /* 0x00000000003f782f */ /* 0x000fe40003800000 */
[----:B------:R-:W-:Y:S01]  /*03a0*/  SHF.R.S32.HI R11, RZ, 0x1f, R6 ;  /* 0x0000001fff0b7819 */ /* 0x000fe20000011406 */
[----:B------:R1:W2:Y:S01]  /*03b0*/  SHFL.IDX PT, R8, R0, RZ, 0x1f ;  /* 0x00001fff00087589 */ /* 0x0002a200000e0000 */
[----:B------:R-:W-:Y:S02]  /*03c0*/  ELECT P1, URZ, PT ;  /* 0x00000000003f782f */ /* 0x000fe40003820000 */
[----:B------:R-:W-:Y:S01]  /*03d0*/  LOP3.LUT R2, R2, 0xffffff80, RZ, 0xc0, !PT ;  /* 0xffffff8002027812 */ /* 0x000fe200078ec0ff */
[----:B0-----:R-:W-:Y:S01]  /*03e0*/  ULDC UR4, c[0x0][0x150] ;  /* 0x0000540000047ab9 */ /* 0x001fe20000000800 */
[----:B------:R-:W-:Y:S01]  /*03f0*/  LEA.HI R11, R11, R6, RZ, 0x2 ;  /* 0x000000060b0b7211 */ /* 0x000fe200078f10ff */
[----:B------:R-:W0:Y:S01]  /*0400*/  S2UR UR8, SR_CTAID.Y ;  /* 0x00000000000879c3 */ /* 0x000e220000002600 */
[----:B------:R-:W-:Y:S01]  /*0410*/  NOP ;  /* 0x0000000000007918 */ /* 0x000fe20000000000 */
[----:B------:R-:W-:Y:S01]  /*0420*/  IMAD.IADD R4, R3, 0x1, -R2 ;  /* 0x0000000103047824 */ /* 0x000fe200078e0a02 */
[----:B------:R-:W-:Y:S01]  /*0430*/  LOP3.LUT R11, R11, 0x3ffffffc, RZ, 0xc0, !PT ;  /* 0x3ffffffc0b0b7812 */ /* 0x000fe200078ec0ff */
[----:B------:R-:W-:Y:S01]  /*0440*/  NOP ;  /* 0x0000000000007918 */ /* 0x000fe20000000000 */
[----:B------:R-:W-:Y:S01]  /*0450*/  ULDC UR17, c[0x0][0x148] ;  /* 0x0000520000117ab9 */ /* 0x000fe20000000800 */
[----:B------:R-:W-:Y:S01]  /*0460*/  UMOV UR20, 0x80 ;  /* 0x0000008000147882 */ /* 0x000fe20000000000 */
[----:B------:R-:W-:Y:S01]  /*0470*/  SHF.R.S32.HI R9, RZ, 0x1f, R4 ;  /* 0x0000001fff097819 */ /* 0x000fe20000011404 */
[----:B------:R-:W-:Y:S01]  /*0480*/  IMAD.IADD R11, R6, 0x1, -R11 ;  /* 0x00000001060b7824 */ /* 0x000fe200078e0a0b */
[----:B------:R-:W-:Y:S01]  /*0490*/  ULDC UR12, c[0x0][0x144] ;  /* 0x00005100000c7ab9 */ /* 0x000fe20000000800 */
[----:B------:R-:W3:Y:S01]  /*04a0*/  SHFL.IDX PT, R5, R5, RZ, 0x1f ;  /* 0x00001fff05057589 */ /* 0x000ee200000e0000 */
[----:B------:R-:W-:-:S02]  /*04b0*/  LEA.HI R2, R9, R4, RZ, 0x3 ;  /* 0x0000000409027211 */ /* 0x000fc400078f18ff */
[----:B------:R-:W-:Y:S02]  /*04c0*/  ISETP.NE.AND P3, PT, RZ, UR19, PT ;  /* 0x00000013ff007c0c */ /* 0x000fe4000bf65270 */
[----:B-----5:R-:W-:Y:S02]  /*04d0*/  ISETP.NE.OR P0, PT, R10, RZ, !P0 ;  /* 0x000000ff0a00720c */ /* 0x020fe40004705670 */
[----:B-1----:R-:W-:Y:S02]  /*04e0*/  I2FP.F32.U32 R0, UR15 ;  /* 0x0000000f00007c45 */ /* 0x002fe40008201000 */
[----:B--2---:R-:W-:Y:S02]  /*04f0*/  ISETP.NE.OR P1, PT, R8, RZ, !P1 ;  /* 0x000000ff0800720c */ /* 0x004fe40004f25670 */
[----:B------:R-:W-:Y:S01]  /*0500*/  SHF.R.S32.HI R7, RZ, 0x3, R2 ;  /* 0x00000003ff077819 */ /* 0x000fe20000011402 */
[----:B------:R-:W-:Y:S01]  /*0510*/  FMUL R0, R0, UR4 ;  /* 0x0000000400007c20 */ /* 0x000fe20008400000 */
[----:B------:R-:W-:Y:S01]  /*0520*/  ULDC UR4, c[0x0][0x154] ;  /* 0x0000550000047ab9 */ /* 0x000fe20000000800 */
[----:B0-----:R-:W-:-:S02]  /*0530*/  I2FP.F32.U32 R6, UR8 ;  /* 0x0000000800067c45 */ /* 0x001fc40008201000 */
[----:B------:R-:W-:Y:S02]  /*0540*/  SHF.R.S32.HI R2, RZ, 0x1f, R2 ;  /* 0x0000001fff027819 */ /* 0x000fe40000011402 */
[----:B------:R-:W-:Y:S01]  /*0550*/  VOTEU.ALL UP2, P0 ;  /* 0x00000000003f7886 */ /* 0x000fe20000040000 */
[----:B------:R-:W-:Y:S01]  /*0560*/  FMUL R6, R6, UR4 ;  /* 0x0000000406067c20 */ /* 0x000fe20008400000 */
[----:B------:R-:W0:Y:S01]  /*0570*/  F2I.U32.TRUNC.NTZ R0, R0 ;  /* 0x0000000000007305 */ /* 0x000e22000020f000 */
[----:B------:R-:W-:Y:S01]  /*0580*/  LEA.HI R2, R2, R7, RZ, 0x2 ;  /* 0x0000000702027211 */ /* 0x000fe200078f10ff */
[----:B------:R-:W-:Y:S01]  /*0590*/  VOTEU.ALL UP3, P1 ;  /* 0x00000000003f7886 */ /* 0x000fe20000860000 */
[----:B------:R-:W1:Y:S01]  /*05a0*/  @!UP2 S2UR UR11, SR_CgaCtaId ;  /* 0x00000000000ba9c3 */ /* 0x000e620000008800 */
[----:B------:R-:W-:Y:S01]  /*05b0*/  UMOV UR4, 0x20 ;  /* 0x0000002000047882 */ /* 0x000fe20000000000 */
[----:B------:R-:W-:Y:S01]  /*05c0*/  LOP3.LUT R2, R2, 0xfffffffc, RZ, 0xc0, !PT ;  /* 0xfffffffc02027812 */ /* 0x000fe200078ec0ff */
[----:B------:R-:W-:Y:S01]  /*05d0*/  @!UP2 UMOV UR10, 0x400 ;  /* 0x00000400000aa882 */ /* 0x000fe20000000000 */
[----:B------:R-:W-:-:S04]  /*05e0*/  @!UP2 UIADD3 UR4, -UR4, 0x100000, URZ ;  /* 0x001000000404a890 */ /* 0x000fc8000fffe13f */
[----:B------:R-:W-:Y:S02]  /*05f0*/  @!UP2 USHF.L.U32 UR5, UR4, 0xb, URZ ;  /* 0x0000000b0405a899 */ /* 0x000fe4000800063f */
[----:B------:R-:W-:Y:S01]  /*0600*/  @!UP2 USHF.L.U32 UR4, UR4, 0x1, URZ ;  /* 0x000000010404a899 */ /* 0x000fe2000800063f */
[----:B------:R-:W2:Y:S01]  /*0610*/  F2I.U32.TRUNC.NTZ R6, R6 ;  /* 0x0000000600067305 */ /* 0x000ea2000020f000 */
[----:B------:R-:W-:Y:S01]  /*0620*/  VOTEU.ALL UP0, P0 ;  /* 0x00000000003f7886 */ /* 0x000fe20000000000 */
[----:B------:R-:W-:Y:S01]  /*0630*/  IMAD.IADD R2, R7, 0x1, -R2 ;  /* 0x0000000107027824 */ /* 0x000fe200078e0a02 */
[----:B------:R-:W5:Y:S01]  /*0640*/  @!UP3 S2UR UR18, SR_CgaCtaId ;  /* 0x000000000012b9c3 */ /* 0x000f620000008800 */
[----:B------:R-:W-:Y:S01]  /*0650*/  VOTEU.ALL UP1, P0 ;  /* 0x00000000003f7886 */ /* 0x000fe20000020000 */
[----:B------:R-:W-:Y:S01]  /*0660*/  @!UP3 UMOV UR16, 0x400 ;  /* 0x000004000010b882 */ /* 0x000fe20000000000 */
[----:B------:R-:W-:Y:S01]  /*0670*/  IMAD R2, R11, 0x4, R2 ;  /* 0x000000040b027824 */ /* 0x000fe200078e0202 */
[----:B0-----:R-:W-:Y:S01]  /*0680*/  R2UR UR7, R0 ;  /* 0x00000000000772ca */ /* 0x001fe200000e0000 */
[----:B------:R-:W-:Y:S01]  /*0690*/  VOTEU.ALL UP4, P1 ;  /* 0x00000000003f7886 */ /* 0x000fe20000880000 */
[----:B------:R-:W-:Y:S01]  /*06a0*/  VOTEU.ALL UP5, P1 ;  /* 0x00000000003f7886 */ /* 0x000fe200008a0000 */
[----:B------:R-:W-:Y:S01]  /*06b0*/  IMAD.SHL.U32 R7, R2, 0x4, RZ ;  /* 0x0000000402077824 */ /* 0x000fe200078e00ff */
[----:B------:R-:W0:Y:S01]  /*06c0*/  LDC R0, c[0x0][0x140] ;  /* 0x00005000ff007b82 */ /* 0x000e220000000800 */
[----:B------:R-:W-:-:S02]  /*06d0*/  LOP3.LUT P0, RZ, R4, 0x7, RZ, 0xc0, !PT ;  /* 0x0000000704ff7812 */ /* 0x000fc4000780c0ff */
[----:B--2---:R-:W-:Y:S02]  /*06e0*/  R2UR UR9, R6 ;  /* 0x00000000060972ca */ /* 0x004fe400000e0000 */
[----:B------:R-:W-:Y:S01]  /*06f0*/  LOP3.LUT R152, R2, 0xc, R7, 0x78, !PT ;  /* 0x0000000c02987812 */ /* 0x000fe200078e7807 */
[----:B-1----:R-:W-:Y:S02]  /*0700*/  @!UP2 ULEA UR13, UR11, UR10, 0x18 ;  /* 0x0000000a0b0da291 */ /* 0x002fe4000f8ec03f */
[----:B------:R-:W-:-:S04]  /*0710*/  @!UP3 UIADD3 UR10, -UR20, 0x100000, URZ ;  /* 0x00100000140ab890 */ /* 0x000fc8000fffe13f */
[----:B------:R-:W-:Y:S02]  /*0720*/  @!UP3 USHF.L.U32 UR11, UR10, 0xb, URZ ;  /* 0x0000000b0a0bb899 */ /* 0x000fe4000800063f */
[----:B------:R-:W-:Y:S01]  /*0730*/  @!UP3 USHF.L.U32 UR10, UR10, 0x1, URZ ;  /* 0x000000010a0ab899 */ /* 0x000fe2000800063f */
[----:B------:R-:W-:Y:S01]  /*0740*/  ISETP.LT.U32.AND P0, PT, R152, 0x4, !P0 ;  /* 0x000000049800780c */ /* 0x000fe20004701070 */
[----:B------:R-:W-:Y:S01]  /*0750*/  UIADD3 UR7, -UR7, URZ, URZ ;  /* 0x0000003f07077290 */ /* 0x000fe2000fffe13f */
[----:B------:R-:W-:Y:S01]  /*0760*/  VOTEU.ALL UP2, P1 ;  /* 0x00000000003f7886 */ /* 0x000fe20000840000 */
[----:B-----5:R-:W-:Y:S02]  /*0770*/  @!UP3 ULEA UR16, UR18, UR16, 0x18 ;  /* 0x000000101210b291 */ /* 0x020fe4000f8ec03f */
[----:B------:R-:W-:Y:S01]  /*0780*/  UIADD3 UR9, -UR9, URZ, URZ ;  /* 0x0000003f09097290 */ /* 0x000fe2000fffe13f */
[----:B------:R-:W1:Y:S02]  /*0790*/  FENCE.VIEW.ASYNC.S ;  /* 0x00000000000073c6 */ /* 0x000e640000000000 */
[----:B-1----:R-:W1:Y:S01]  /*07a0*/  @!UP0 SYNCS.EXCH.64 URZ, [UR13+0x50], UR4 ;  /* 0x000050040d3f85b2 */ /* 0x002e620008000100 */
[----:B------:R-:W-:Y:S01]  /*07b0*/  UIMAD UR7, UR12, UR7, UR15 ;  /* 0x000000070c0772a4 */ /* 0x000fe2000f8e020f */
[----:B------:R-:W-:Y:S01]  /*07c0*/  VOTEU.ALL UP3, P1 ;  /* 0x00000000003f7886 */ /* 0x000fe20000860000 */
[----:B0-----:R-:W-:Y:S01]  /*07d0*/  ISETP.EQ.U32.AND P2, PT, R0, 0x1, PT ;  /* 0x000000010000780c */ /* 0x001fe20003f42070 */
[----:B------:R0:W2:Y:S01]  /*07e0*/  @!UP1 SYNCS.EXCH.64 URZ, [UR13+0x58], UR4 ;  /* 0x000058040d3f95b2 */ /* 0x0000a20008000100 */
[----:B------:R-:W-:Y:S01]  /*07f0*/  NOP ;  /* 0x0000000000007918 */ /* 0x000fe20000000000 */
[----:B0-----:R-:W-:Y:S01]  /*0800*/  UIMAD UR4, UR17, UR9, UR8 ;  /* 0x00000009110472a4 */ /* 0x001fe2000f8e0208 */
[----:B------:R0:W0:Y:S05]  /*0810*/  @!UP2 SYNCS.EXCH.64 URZ, [UR16+0x30], UR10 ;  /* 0x0000300a103fa5b2 */ /* 0x00002a0008000100 */
[----:B------:R-:W-:-:S04]  /*0820*/  ISETP.NE.AND P1, PT, R152, UR4, PT ;  /* 0x0000000498007c0c */ /* 0x000fc8000bf25270 */
[----:B------:R-:W-:-:S04]  /*0830*/  ISETP.EQ.OR P1, PT, RZ, UR7, !P1 ;  /* 0x00000007ff007c0c */ /* 0x000fc8000cf22670 */
[----:B------:R-:W-:-:S04]  /*0840*/  PLOP3.LUT P0, PT, P0, P1, PT, 0x80, 0x0 ;  /* 0x000000000000781c */ /* 0x000fc80000703070 */
[----:B------:R-:W-:Y:S01]  /*0850*/  P2R R160, PR, RZ, 0x1 ;  /* 0x00000001ffa07803 */ /* 0x000fe20000000000 */
[----:B------:R0:W0:Y:S01]  /*0860*/  @!UP3 SYNCS.EXCH.64 URZ, [UR16+0x38], UR10 ;  /* 0x0000380a103fb5b2 */ /* 0x0000220008000100 */
[----:B------:R0:W0:Y:S01]  /*0870*/  @!UP4 SYNCS.EXCH.64 URZ, [UR16+0x40], UR10 ;  /* 0x0000400a103fc5b2 */ /* 0x0000220008000100 */
[----:B------:R0:W0:Y:S01]  /*0880*/  @!UP5 SYNCS.EXCH.64 URZ, [UR16+0x48], UR10 ;  /* 0x0000480a103fd5b2 */ /* 0x0000220008000100 */
[----:B------:R-:W-:Y:S01]  /*0890*/  NOP ;  /* 0x0000000000007918 */ /* 0x000fe20000000000 */
[----:B-123--:R-:W-:Y:S05]  /*08a0*/  @!P2 BRA `(.L_x_3) ;  /* 0x000000000008a947 */ /* 0x00efea0003800000 */
[----:B0---4-:R-:W-:Y:S01]  /*08b0*/  UCGABAR_ARV ;  /* 0x00000000000079c7 */ /* 0x011fe20008000000 */
[----:B------:R-:W-:Y:S05]  /*08c0*/  BRA `(.L_x_4) ;  /* 0x0000000000047947 */ /* 0x000fea0003800000 */
.L_x_3:
[----:B0---4-:R-:W-:Y:S01]  /*08d0*/  NOP ;  /* 0x0000000000007918 */ /* 0x011fe20000000000 */
.L_x_4:
[----:B------:R-:W-:Y:S01]  /*08e0*/  ULDC.64 UR4, c[0x0][0x598] ;  /* 0x0001660000047ab9 */ /* 0x000fe20000000a00 */
[----:B------:R-:W-:Y:S01]  /*08f0*/  ULDC.64 UR50, c[0x0][0x208] ;  /* 0x0000820000327ab9 */ /* 0x000fe20000000a00 */
[----:B------:R-:W-:-:S04]  /*0900*/  ISETP.NE.U32.AND P0, PT, RZ, UR4, PT ;  /* 0x00000004ff007c0c */ /* 0x000fc8000bf05070 */
[----:B------:R-:W-:-:S13]  /*0910*/  ISETP.NE.AND.EX P0, PT, RZ, UR5, PT, P0 ;  /* 0x00000005ff007c0c */ /* 0x000fda000bf05300 */
[----:B------:R-:W-:Y:S05]  /*0920*/  @!P0 BRA `(.L_x_5) ;  /* 0x00000000001c8947 */ /* 0x000fea0003800000 */
[----:B------:R-:W0:Y:S02]  /*0930*/  LDC.64 R6, c[0x0][0x598] ;  /* 0x00016600ff067b82 */ /* 0x000e240000000a00 */
[----:B0-----:R-:W2:Y:S02]  /*0940*/  LDG.E.64 R6, desc[UR50][R6.64] ;  /* 0x0000003206067981 */ /* 0x001ea4000c1e1b00 */
[----:B--2---:R-:W-:-:S04]  /*0950*/  ISETP.NE.U32.AND P0, PT, R6, RZ, PT ;  /* 0x000000ff0600720c */ /* 0x004fc80003f05070 */
[----:B------:R-:W-:-:S13]  /*0960*/  ISETP.NE.AND.EX P0, PT, R7, RZ, PT, P0 ;  /* 0x000000ff0700720c */ /* 0x000fda0003f05300 */
[----:B------:R-:W-:Y:S05]  /*0970*/  @!P0 BRA `(.L_x_5) ;  /* 0x0000000000088947 */ /* 0x000fea0003800000 */
[----:B------:R0:W5:Y:S01]  /*0980*/  LD.E R23, desc[UR50][R6.64] ;  /* 0x0000003206177980 */ /* 0x000162000c101900 */
[----:B------:R-:W-:Y:S05]  /*0990*/  BRA `(.L_x_6) ;  /* 0x0000000000247947 */ /* 0x000fea0003800000 */
.L_x_5:
[----:B------:R-:W-:Y:S02]  /*09a0*/  ULDC.64 UR4, c[0x0][0x588] ;  /* 0x0001620000047ab9 */ /* 0x000fe40000000a00 */
[----:B------:R-:W-:-:S04]  /*09b0*/  ISETP.NE.U32.AND P0, PT, RZ, UR4, PT ;  /* 0x00000004ff007c0c */ /* 0x000fc8000bf05070 */
[----:B------:R-:W-:-:S13]  /*09c0*/  ISETP.NE.AND.EX P0, PT, RZ, UR5, PT, P0 ;  /* 0x00000005ff007c0c */ /* 0x000fda000bf05300 */
[----:B------:R-:W-:Y:S05]  /*09d0*/  @!P0 BRA `(.L_x_7) ;  /* 0x00000000000c8947 */ /* 0x000fea0003800000 */
[----:B------:R-:W0:Y:S02]  /*09e0*/  LDC.64 R6, c[0x0][0x588] ;  /* 0x00016200ff067b82 */ /* 0x000e240000000a00 */
[----:B0-----:R1:W5:Y:S01]  /*09f0*/  LDG.E R23, desc[UR50][R6.64] ;  /* 0x0000003206177981 */ /* 0x001362000c1e1900 */
[----:B------:R-:W-:Y:S05]  /*0a00*/  BRA `(.L_x_6) ;  /* 0x0000000000087947 */ /* 0x000fea0003800000 */
.L_x_7:
[----:B------:R-:W-:Y:S02]  /*0a10*/  ULDC UR4, c[0x0][0x580] ;  /* 0x0001600000047ab9 */ /* 0x000fe40000000800 */
[----:B------:R-:W-:-:S07]  /*0a20*/  IMAD.U32 R23, RZ, RZ, UR4 ;  /* 0x00000004ff177e24 */ /* 0x000fce000f8e00ff */
.L_x_6:
[----:B------:R-:W-:Y:S02]  /*0a30*/  ULDC.64 UR4, c[0x0][0x5a0] ;  /* 0x0001680000047ab9 */ /* 0x000fe40000000a00 */
[----:B------:R-:W-:-:S04]  /*0a40*/  ISETP.NE.U32.AND P0, PT, RZ, UR4, PT ;  /* 0x00000004ff007c0c */ /* 0x000fc8000bf05070 */
[----:B------:R-:W-:-:S13]  /*0a50*/  ISETP.NE.AND.EX P0, PT, RZ, UR5, PT, P0 ;  /* 0x00000005ff007c0c */ /* 0x000fda000bf05300 */
[----:B------:R-:W-:Y:S05]  /*0a60*/  @!P0 BRA `(.L_x_8) ;  /* 0x00000000001c8947 */ /* 0x000fea0003800000 */
[----:B01----:R-:W0:Y:S02]  /*0a70*/  LDC.64 R6, c[0x0][0x5a0] ;  /* 0x00016800ff067b82 */ /* 0x003e240000000a00 */
[----:B0-----:R-:W2:Y:S02]  /*0a80*/  LDG.E.64 R6, desc[UR50][R6.64] ;  /* 0x0000003206067981 */ /* 0x001ea4000c1e1b00 */
[----:B--2---:R-:W-:-:S04]  /*0a90*/  ISETP.NE.U32.AND P0, PT, R6, RZ, PT ;  /* 0x000000ff0600720c */ /* 0x004fc80003f05070 */
[----:B------:R-:W-:-:S13]  /*0aa0*/  ISETP.NE.AND.EX P0, PT, R7, RZ, PT, P0 ;  /* 0x000000ff0700720c */ /* 0x000fda0003f05300 */
[----:B------:R-:W-:Y:S05]  /*0ab0*/  @!P0 BRA `(.L_x_8) ;  /* 0x0000000000088947 */ /* 0x000fea0003800000 */
[----:B------:R0:W5:Y:S01]  /*0ac0*/  LD.E R22, desc[UR50][R6.64] ;  /* 0x0000003206167980 */ /* 0x000162000c101900 */
[----:B------:R-:W-:Y:S05]  /*0ad0*/  BRA `(.L_x_9) ;  /* 0x0000000000247947 */ /* 0x000fea0003800000 */
.L_x_8:
[----:B------:R-:W-:Y:S02]  /*0ae0*/  ULDC.64 UR4, c[0x0][0x590] ;  /* 0x0001640000047ab9 */ /* 0x000fe40000000a00 */
[----:B------:R-:W-:-:S04]  /*0af0*/  ISETP.NE.U32.AND P0, PT, RZ, UR4, PT ;  /* 0x00000004ff007c0c */ /* 0x000fc8000bf05070 */
[----:B------:R-:W-:-:S13]  /*0b00*/  ISETP.NE.AND.EX P0, PT, RZ, UR5, PT, P0 ;  /* 0x00000005ff007c0c */ /* 0x000fda000bf05300 */
[----:B------:R-:W-:Y:S05]  /*0b10*/  @!P0 BRA `(.L_x_10) ;  /* 0x00000000000c8947 */ /* 0x000fea0003800000 */
[----:B01----:R-:W0:Y:S02]  /*0b20*/  LDC.64 R6, c[0x0][0x590] ;  /* 0x00016400ff067b82 */ /* 0x003e240000000a00 */
[----:B0-----:R1:W5:Y:S01]  /*0b30*/  LDG.E R22, desc[UR50][R6.64] ;  /* 0x0000003206167981 */ /* 0x001362000c1e1900 */
[----:B------:R-:W-:Y:S05]  /*0b40*/  BRA `(.L_x_9) ;  /* 0x0000000000087947 */ /* 0x000fea0003800000 */
.L_x_10:
[----:B------:R-:W-:Y:S02]  /*0b50*/  ULDC UR4, c[0x0][0x584] ;  /* 0x0001610000047ab9 */ /* 0x000fe40000000800 */
[----:B------:R-:W-:-:S07]  /*0b60*/  IMAD.U32 R22, RZ, RZ, UR4 ;  /* 0x00000004ff167e24 */ /* 0x000fce000f8e00ff */
.L_x_9:
[----:B------:R-:W-:Y:S01]  /*0b70*/  ULDC UR4, c[0x0][0x65c] ;  /* 0x0001970000047ab9 */ /* 0x000fe20000000800 */
[----:B01----:R-:W0:Y:S01]  /*0b80*/  LDC.64 R6, c[0x0][0x650] ;  /* 0x00019400ff067b82 */ /* 0x003e220000000a00 */
[----:B------:R-:W-:Y:S01]  /*0b90*/  UISETP.NE.AND UP2, UPT, UR4, 0x1, UPT ;  /* 0x000000010400788c */ /* 0x000fe2000bf45270 */
[----:B------:R-:W-:Y:S01]  /*0ba0*/  IMAD.MOV.U32 R18, RZ, RZ, -0x1 ;  /* 0xffffffffff127424 */ /* 0x000fe200078e00ff */
[----:B------:R-:W-:Y:S01]  /*0bb0*/  UISETP.NE.AND UP0, UPT, UR19, 0x2, UPT ;  /* 0x000000021300788c */ /* 0x000fe2000bf05270 */
[----:B------:R-:W-:Y:S01]  /*0bc0*/  IMAD.MOV.U32 R2, RZ, RZ, -0x1 ;  /* 0xffffffffff027424 */ /* 0x000fe200078e00ff */
[----:B------:R-:W-:Y:S01]  /*0bd0*/  UP2UR UR40, UPR, URZ, 0x4 ;  /* 0x000000043f287883 */ /* 0x000fe20008000000 */
[----:B------:R-:W-:-:S06]  /*0be0*/  IMAD.MOV.U32 R19, RZ, RZ, -0x1 ;  /* 0xffffffffff137424 */ /* 0x000fcc00078e00ff */
[----:B------:R-:W-:Y:S01]  /*0bf0*/  @UP2 ULDC UR12, c[0x0][0x10] ;  /* 0x00000400000c2ab9 */ /* 0x000fe20000000800 */
[----:B------:R-:W-:Y:S01]  /*0c00*/  @UP2 UMOV UR4, UR8 ;  /* 0x0000000800042c82 */ /* 0x000fe20008000000 */
[----:B------:R-:W-:Y:S01]  /*0c10*/  @UP2 UMOV UR5, URZ ;  /* 0x0000003f00052c82 */ /* 0x000fe20008000000 */
[----:B------:R-:W-:Y:S01]  /*0c20*/  @!UP2 ULDC UR16, c[0x0][0xc] ;  /* 0x000003000010aab9 */ /* 0x000fe20000000800 */
[----:B------:R-:W-:Y:S01]  /*0c30*/  @UP2 UIMAD.WIDE.U32 UR12, UR15, UR12, UR4 ;  /* 0x0000000c0f0c22a5 */ /* 0x000fe2000f8e0004 */
[----:B------:R-:W-:Y:S02]  /*0c40*/  ULDC UR10, c[0x0][0xc] ;  /* 0x00000300000a7ab9 */ /* 0x000fe40000000800 */
[----:B------:R-:W-:Y:S01]  /*0c50*/  @UP2 UMOV UR4, URZ ;  /* 0x0000003f00042c82 */ /* 0x000fe20008000000 */
[----:B------:R-:W-:Y:S01]  /*0c60*/  UMOV UR5, URZ ;  /* 0x0000003f00057c82 */ /* 0x000fe20008000000 */
[----:B------:R-:W-:Y:S01]  /*0c70*/  @UP2 UIADD3 UR18, UR13, UR4, URZ ;  /* 0x000000040d122290 */ /* 0x000fe2000fffe03f */
[----:B------:R-:W-:-:S02]  /*0c80*/  ULDC UR11, c[0x0][0x10] ;  /* 0x00000400000b7ab9 */ /* 0x000fc40000000800 */
[----:B------:R-:W-:Y:S01]  /*0c90*/  UMOV UR4, UR15 ;  /* 0x0000000f00047c82 */ /* 0x000fe20008000000 */
[----:B------:R-:W-:Y:S02]  /*0ca0*/  UIMAD.WIDE.U32 UR10, UR10, UR11, URZ ;  /* 0x0000000b0a0a72a5 */ /* 0x000fe4000f8e003f */
[----:B------:R-:W-:Y:S01]  /*0cb0*/  @!UP2 UIMAD.WIDE.U32 UR4, UR8, UR16, UR4 ;  /* 0x000000100804a2a5 */ /* 0x000fe2000f8e0004 */
[----:B------:R-:W-:Y:S02]  /*0cc0*/  ULDC UR13, c[0x0][0x14] ;  /* 0x00000500000d7ab9 */ /* 0x000fe40000000800 */
[----:B------:R-:W-:Y:S02]  /*0cd0*/  UIMAD.WIDE.U32 UR38, UR10, UR13, URZ ;  /* 0x0000000d0a2672a5 */ /* 0x000fe4000f8e003f */
[----:B------:R-:W-:Y:S02]  /*0ce0*/  UIMAD UR41, UR11, UR13, URZ ;  /* 0x0000000d0b2972a4 */ /* 0x000fe4000f8e023f */
[----:B------:R-:W-:Y:S01]  /*0cf0*/  @!UP2 UMOV UR12, UR4 ;  /* 0x00000004000cac82 */ /* 0x000fe20008000000 */
[----:B------:R-:W-:Y:S01]  /*0d00*/  @!UP2 UMOV UR18, UR5 ;  /* 0x000000050012ac82 */ /* 0x000fe20008000000 */
[----:B------:R-:W-:-:S02]  /*0d10*/  UIADD3 UR41, UR39, UR41, URZ ;  /* 0x0000002927297290 */ /* 0x000fc4000fffe03f */
[----:B------:R-:W-:-:S04]  /*0d20*/  UIADD3 UR4, UP1, UR12, UR38, URZ ;  /* 0x000000260c047290 */ /* 0x000fc8000ff3e03f */
[----:B------:R-:W-:Y:S02]  /*0d30*/  UIADD3.X UR5, UR18, UR41, URZ, UP1, !UPT ;  /* 0x0000002912057290 */ /* 0x000fe40008ffe43f */
[----:B------:R-:W-:Y:S02]  /*0d40*/  USEL UR4, UR4, UR12, !UP0 ;  /* 0x0000000c04047287 */ /* 0x000fe4000c000000 */
[----:B------:R-:W-:-:S04]  /*0d50*/  USEL UR5, UR5, UR18, !UP0 ;  /* 0x0000001205057287 */ /* 0x000fc8000c000000 */
[----:B0-----:R-:W-:Y:S01]  /*0d60*/  ISETP.LE.U32.AND P0, PT, R6, UR4, PT ;  /* 0x0000000406007c0c */ /* 0x001fe2000bf03070 */
[----:B------:R-:W-:Y:S02]  /*0d70*/  IMAD.U32 R16, RZ, RZ, UR4 ;  /* 0x00000004ff107e24 */ /* 0x000fe4000f8e00ff */
[----:B------:R-:W-:Y:S02]  /*0d80*/  IMAD.U32 R0, RZ, RZ, UR5 ;  /* 0x00000005ff007e24 */ /* 0x000fe4000f8e00ff */
[----:B------:R-:W-:-:S03]  /*0d90*/  IMAD.U32 R17, RZ, RZ, UR5 ;  /* 0x00000005ff117e24 */ /* 0x000fc6000f8e00ff */
[----:B------:R-:W-:Y:S02]  /*0da0*/  ISETP.GE.U32.AND.EX P0, PT, R0, R7, PT, P0 ;  /* 0x000000070000720c */ /* 0x000fe40003f06100 */
[----:B------:R-:W-:-:S11]  /*0db0*/  PRMT R0, RZ, 0x7610, R0 ;  /* 0x00007610ff007816 */ /* 0x000fd60000000000 */
[----:B------:R-:W-:Y:S05]  /*0dc0*/  @P0 BRA `(.L_x_11) ;  /* 0x0000000400500947 */ /* 0x000fea0003800000 */
[----:B------:R-:W-:Y:S01]  /*0dd0*/  ULDC.64 UR18, c[0x0][0x628] ;  /* 0x00018a0000127ab9 */ /* 0x000fe20000000a00 */
[C---:B------:R-:W-:Y:S01]  /*0de0*/  R2UR UR20, R16.reuse ;  /* 0x00000000101472ca */ /* 0x040fe200000e0000 */
[----:B------:R-:W-:Y:S01]  /*0df0*/  ULDC UR16, c[0x0][0x630] ;  /* 0x00018c0000107ab9 */ /* 0x000fe20000000800 */
[----:B------:R-:W-:Y:S02]  /*0e00*/  ISETP.NE.U32.AND P0, PT, RZ, UR18, PT ;  /* 0x00000012ff007c0c */ /* 0x000fe4000bf05070 */
[----:B------:R-:W-:Y:S02]  /*0e10*/  R2UR UR4, R16 ;  /* 0x00000000100472ca */ /* 0x000fe400000e0000 */
[----:B------:R-:W-:Y:S02]  /*0e20*/  ISETP.NE.AND.EX P0, PT, RZ, UR19, PT, P0 ;  /* 0x00000013ff007c0c */ /* 0x000fe4000bf05300 */
[----:B------:R-:W-:-:S11]  /*0e30*/  R2UR UR5, R17 ;  /* 0x00000000110572ca */ /* 0x000fd600000e0000 */
[----:B------:R-:W-:Y:S05]  /*0e40*/  @!P0 BRA `(.L_x_12) ;  /* 0x0000000000308947 */ /* 0x000fea0003800000 */
[----:B------:R-:W-:Y:S01]  /*0e50*/  R2UR UR4, R16 ;  /* 0x00000000100472ca */ /* 0x000fe200000e0000 */
[----:B------:R-:W-:Y:S01]  /*0e60*/  ULDC UR12, c[0x0][0x634] ;  /* 0x00018d00000c7ab9 */ /* 0x000fe20000000800 */
[----:B------:R-:W-:-:S11]  /*0e70*/  R2UR UR15, R17 ;  /* 0x00000000110f72ca */ /* 0x000fd600000e0000 */
[----:B------:R-:W-:-:S04]  /*0e80*/  UIADD3 UR12, UP1, UR4, UR12, URZ ;  /* 0x0000000c040c7290 */ /* 0x000fc8000ff3e03f */
[----:B------:R-:W-:-:S04]  /*0e90*/  UIADD3.X UR15, URZ, UR15, URZ, UP1, !UPT ;  /* 0x0000000f3f0f7290 */ /* 0x000fc80008ffe43f */
[----:B------:R-:W-:-:S04]  /*0ea0*/  UIMAD.WIDE.U32 UR4, UR15, UR18, URZ ;  /* 0x000000120f0472a5 */ /* 0x000fc8000f8e003f */
[----:B------:R-:W-:Y:S02]  /*0eb0*/  UIMAD.WIDE.U32 UR10, UP1, UR12, UR19, UR4 ;  /* 0x000000130c0a72a5 */ /* 0x000fe4000f820004 */
[----:B------:R-:W-:Y:S02]  /*0ec0*/  UIMAD.WIDE.U32 UR4, UR12, UR18, URZ ;  /* 0x000000120c0472a5 */ /* 0x000fe4000f8e003f */
[----:B------:R-:W-:Y:S02]  /*0ed0*/  UIADD3.X UR13, URZ, URZ, URZ, UP1, !UPT ;  /* 0x0000003f3f0d7290 */ /* 0x000fe40008ffe43f */
[----:B------:R-:W-:Y:S01]  /*0ee0*/  UIADD3 URZ, UP1, UR5, UR10, URZ ;  /* 0x0000000a053f7290 */ /* 0x000fe2000ff3e03f */
[----:B------:R-:W-:-:S03]  /*0ef0*/  UMOV UR12, UR11 ;  /* 0x0000000b000c7c82 */ /* 0x000fc60008000000 */
[----:B------:R-:W-:-:S12]  /*0f00*/  UIMAD.WIDE.U32.X UR4, UR15, UR19, UR12, UP1 ;  /* 0x000000130f0472a5 */ /* 0x000fd800088e040c */
.L_x_12:
[----:B------:R-:W-:Y:S01]  /*0f10*/  USHF.R.U64 UR4, UR4, UR16, UR5 ;  /* 0x0000001004047299 */ /* 0x000fe20008001205 */
[----:B------:R-:W-:Y:S01]  /*0f20*/  R2UR UR11, R17 ;  /* 0x00000000110b72ca */ /* 0x000fe200000e0000 */
[----:B------:R-:W-:Y:S02]  /*0f30*/  USHF.R.U32.HI UR5, URZ, UR16, UR5 ;  /* 0x000000103f057299 */ /* 0x000fe40008011605 */
[----:B------:R-:W-:Y:S01]  /*0f40*/  UIADD3 UR12, UP1, URZ, -UR4, URZ ;  /* 0x800000043f0c7290 */ /* 0x000fe2000ff3e03f */
[----:B------:R-:W-:Y:S01]  /*0f50*/  ULDC.64 UR18, c[0x0][0x620] ;  /* 0x0001880000127ab9 */ /* 0x000fe20000000a00 */
[----:B------:R-:W-:Y:S02]  /*0f60*/  UISETP.NE.AND UP2, UPT, UR40, URZ, UPT ;  /* 0x0000003f2800728c */ /* 0x000fe4000bf45270 */
[----:B------:R-:W-:Y:S01]  /*0f70*/  UIADD3.X UR5, URZ, ~UR5, URZ, UP1, !UPT ;  /* 0x800000053f057290 */ /* 0x000fe20008ffe43f */
[----:B------:R-:W-:Y:S01]  /*0f80*/  UMOV UR10, UR20 ;  /* 0x00000014000a7c82 */ /* 0x000fe20008000000 */
[----:B------:R-:W-:-:S02]  /*0f90*/  ULDC UR13, c[0x0][0x618] ;  /* 0x00018600000d7ab9 */ /* 0x000fc40000000800 */
[----:B------:R-:W-:Y:S02]  /*0fa0*/  UIMAD UR5, UR5, UR18, URZ ;  /* 0x00000012050572a4 */ /* 0x000fe4000f8e023f */
[----:B------:R-:W-:Y:S02]  /*0fb0*/  UIMAD.WIDE.U32 UR10, UR12, UR18, UR10 ;  /* 0x000000120c0a72a5 */ /* 0x000fe4000f8e000a */
[----:B------:R-:W-:Y:S02]  /*0fc0*/  UIMAD UR12, UR12, UR19, UR5 ;  /* 0x000000130c0c72a4 */ /* 0x000fe4000f8e0205 */
[----:B------:R-:W-:Y:S02]  /*0fd0*/  @UP2 UIMAD UR7, UR17, UR9, UR8 ;  /* 0x00000009110722a4 */ /* 0x000fe4000f8e0208 */
[----:B------:R-:W-:Y:S01]  /*0fe0*/  UIADD3 UR11, UR11, UR12, URZ ;  /* 0x0000000c0b0b7290 */ /* 0x000fe2000fffe03f */
[----:B------:R-:W-:Y:S01]  /*0ff0*/  ULDC.64 UR8, c[0x0][0x640] ;  /* 0x0001900000087ab9 */ /* 0x000fe20000000a00 */
[----:B------:R-:W-:-:S02]  /*1000*/  ULDC UR15, c[0x0][0x608] ;  /* 0x00018200000f7ab9 */ /* 0x000fc40000000800 */
[----:B------:R-:W-:Y:S01]  /*1010*/  USHF.R.U64 UR20, UR10, UR13, UR11 ;  /* 0x0000000d0a147299 */ /* 0x000fe2000800120b */
[----:B------:R-:W-:Y:S01]  /*1020*/  ISETP.NE.U32.AND P0, PT, RZ, UR8, PT ;  /* 0x00000008ff007c0c */ /* 0x000fe2000bf05070 */
[----:B------:R-:W-:Y:S01]  /*1030*/  USHF.R.U32.HI UR11, URZ, UR13, UR11 ;  /* 0x0000000d3f0b7299 */ /* 0x000fe2000801160b */
[----:B------:R-:W-:Y:S02]  /*1040*/  ULDC UR21, c[0x0][0x658] ;  /* 0x0001960000157ab9 */ /* 0x000fe40000000800 */
[----:B------:R-:W-:Y:S01]  /*1050*/  ISETP.NE.AND.EX P0, PT, RZ, UR9, PT, P0 ;  /* 0x00000009ff007c0c */ /* 0x000fe2000bf05300 */
[----:B------:R-:W-:Y:S02]  /*1060*/  USHF.R.U64 UR25, UR20, UR15, UR11 ;  /* 0x0000000f14197299 */ /* 0x000fe4000800120b */
[----:B------:R-:W-:Y:S01]  /*1070*/  USHF.R.U32.HI UR11, URZ, UR15, UR11 ;  /* 0x0000000f3f0b7299 */ /* 0x000fe2000801160b */
[----:B------:R-:W-:Y:S01]  /*1080*/  UMOV UR10, 0xffffffff ;  /* 0xffffffff000a7882 */ /* 0x000fe20000000000 */
[----:B------:R-:W-:Y:S01]  /*1090*/  ULDC UR5, c[0x0][0x600] ;  /* 0x0001800000057ab9 */ /* 0x000fe20000000800 */
[----:B------:R-:W-:-:S02]  /*10a0*/  USHF.L.U32 UR10, UR10, UR21, URZ ;  /* 0x000000150a0a7299 */ /* 0x000fc4000800063f */
[----:B------:R-:W-:Y:S02]  /*10b0*/  USHF.R.U64 UR26, UR25, UR21, UR11 ;  /* 0x00000015191a7299 */ /* 0x000fe4000800120b */
[----:B------:R-:W-:Y:S02]  /*10c0*/  ULOP3.LUT UR15, URZ, UR10, URZ, 0x33, !UPT ;  /* 0x0000000a3f0f7292 */ /* 0x000fe4000f8e333f */
[----:B------:R-:W-:Y:S02]  /*10d0*/  UIADD3 UR19, UR5, -0x1, URZ ;  /* 0xffffffff05137890 */ /* 0x000fe4000fffe03f */
[----:B------:R-:W-:Y:S01]  /*10e0*/  USHF.R.U32.HI UR11, URZ, UR21, UR11 ;  /* 0x000000153f0b7299 */ /* 0x000fe2000801160b */
[----:B------:R-:W-:Y:S01]  /*10f0*/  ULDC UR22, c[0x0][0x648] ;  /* 0x0001920000167ab9 */ /* 0x000fe20000000800 */
[----:B------:R-:W-:Y:S01]  /*1100*/  ULDC UR23, c[0x0][0x638] ;  /* 0x00018e0000177ab9 */ /* 0x000fe20000000800 */
[----:B------:R-:W-:Y:S01]  /*1110*/  UMOV UR24, 0x1 ;  /* 0x0000000100187882 */ /* 0x000fe20000000000 */
[----:B------:R-:W-:Y:S01]  /*1120*/  UMOV UR10, UR26 ;  /* 0x0000001a000a7c82 */ /* 0x000fe20008000000 */
[----:B------:R-:W-:Y:S07]  /*1130*/  @!P0 BRA `(.L_x_13) ;  /* 0x0000000000308947 */ /* 0x000fee0003800000 */
[----:B------:R-:W-:Y:S02]  /*1140*/  ULDC UR16, c[0x0][0x64c] ;  /* 0x0001930000107ab9 */ /* 0x000fe40000000800 */
        /* <DEDUP_REMOVED lines=8> */
[----:B------:R-:W-:-:S07]  /*11d0*/  UIMAD.WIDE.U32.X UR8, UR18, UR9, UR16, UP1 ;  /* 0x00000009120872a5 */ /* 0x000fce00088e0410 */
[----:B------:R-:W-:Y:S01]  /*11e0*/  UMOV UR10, UR8 ;  /* 0x00000008000a7c82 */ /* 0x000fe20008000000 */
[----:B------:R-:W-:-:S05]  /*11f0*/  UMOV UR11, UR9 ;  /* 0x00000009000b7c82 */ /* 0x000fca0008000000 */
.L_x_13:
[----:B------:R-:W-:Y:S01]  /*1200*/  USHF.R.U64 UR9, UR10, UR22, UR11 ;  /* 0x000000160a097299 */ /* 0x000fe2000800120b */
[----:B------:R-:W-:Y:S01]  /*1210*/  IMAD.MOV.U32 R0, RZ, RZ, 0x1 ;  /* 0x00000001ff007424 */ /* 0x000fe200078e00ff */
[----:B------:R-:W-:Y:S01]  /*1220*/  USHF.L.U32 UR8, UR24, UR21, URZ ;  /* 0x0000001518087299 */ /* 0x000fe2000800063f */
[----:B------:R-:W-:Y:S01]  /*1230*/  IMAD.U32 R19, RZ, RZ, UR4 ;  /* 0x00000004ff137e24 */ /* 0x000fe2000f8e00ff */
[----:B------:R-:W-:Y:S02]  /*1240*/  ULOP3.LUT UR15, UR25, UR15, URZ, 0xc0, !UPT ;  /* 0x0000000f190f7292 */ /* 0x000fe4000f8ec03f */
[----:B------:R-:W-:Y:S02]  /*1250*/  UIADD3 UR10, -UR9, URZ, URZ ;  /* 0x0000003f090a7290 */ /* 0x000fe4000fffe13f */
[----:B------:R-:W-:Y:S02]  /*1260*/  UIMAD UR15, UR8, UR9, UR15 ;  /* 0x00000009080f72a4 */ /* 0x000fe4000f8e020f */
[----:B------:R-:W-:-:S02]  /*1270*/  ULOP3.LUT UR19, UR20, UR19, URZ, 0xc0, !UPT ;  /* 0x0000001314137292 */ /* 0x000fc4000f8ec03f */
[----:B------:R-:W-:Y:S01]  /*1280*/  UIMAD UR8, UR10, UR23, UR26 ;  /* 0x000000170a0872a4 */ /* 0x000fe2000f8e021a */
[----:B------:R-:W-:Y:S01]  /*1290*/  ULDC UR9, c[0x0][0x610] ;  /* 0x0001840000097ab9 */ /* 0x000fe20000000800 */
[----:B------:R-:W-:Y:S02]  /*12a0*/  UISETP.NE.AND UP1, UPT, UR40, URZ, UPT ;  /* 0x0000003f2800728c */ /* 0x000fe4000bf25270 */
[----:B------:R-:W-:Y:S02]  /*12b0*/  UIMAD UR7, UR15, UR9, UR7 ;  /* 0x000000090f0772a4 */ /* 0x000fe4000f8e0207 */
[----:B------:R-:W-:-:S04]  /*12c0*/  UIMAD UR8, UR8, UR5, UR19 ;  /* 0x00000005080872a4 */ /* 0x000fc8000f8e0213 */
[----:B------:R-:W-:Y:S02]  /*12d0*/  USEL UR5, UR8, UR7, !UP1 ;  /* 0x0000000708057287 */ /* 0x000fe4000c800000 */
[----:B------:R-:W-:-:S04]  /*12e0*/  USEL UR7, UR7, UR8, !UP1 ;  /* 0x0000000807077287 */ /* 0x000fc8000c800000 */
[----:B------:R-:W-:Y:S02]  /*12f0*/  IMAD.U32 R2, RZ, RZ, UR5 ;  /* 0x00000005ff027e24 */ /* 0x000fe4000f8e00ff */
[----:B------:R-:W-:-:S07]  /*1300*/  IMAD.U32 R18, RZ, RZ, UR7 ;  /* 0x00000007ff127e24 */ /* 0x000fce000f8e00ff */
.L_x_11:
[----:B------:R-:W-:Y:S05]  /*1310*/  @!P2 BRA `(.L_x_14) ;  /* 0x00000000000ca947 */ /* 0x000fea0003800000 */
[----:B------:R-:W-:Y:S01]  /*1320*/  UCGABAR_WAIT ;  /* 0x0000000000007dc7 */ /* 0x000fe20008000000 */
[----:B------:R-:W-:Y:S01]  /*1330*/  CCTL.IVALL ;  /* 0x00000000ff00798f */ /* 0x000fe20002000000 */
[----:B------:R-:W-:Y:S05]  /*1340*/  BRA `(.L_x_15) ;  /* 0x0000000000047947 */ /* 0x000fea0003800000 */
.L_x_14:
[----:B------:R-:W-:Y:S06]  /*1350*/  BAR.SYNC.DEFER_BLOCKING 0x0 ;  /* 0x0000000000007b1d */ /* 0x000fec0000010000 */
.L_x_15:
[----:B------:R-:W-:Y:S02]  /*1360*/  ULDC UR4, c[0x0][0x28c] ;  /* 0x0000a30000047ab9 */ /* 0x000fe40000000800 */
[----:B------:R-:W-:-:S04]  /*1370*/  UIADD3 UR4, UR4, 0x7f, URZ ;  /* 0x0000007f04047890 */ /* 0x000fc8000fffe03f */
[----:B------:R-:W-:-:S04]  /*1380*/  USHF.R.S32.HI UR5, URZ, 0x1f, UR4 ;  /* 0x0000001f3f057899 */ /* 0x000fc80008011404 */
[----:B------:R-:W-:-:S04]  /*1390*/  ULEA.HI UR5, UR5, UR4, URZ, 0x7 ;  /* 0x0000000405057291 */ /* 0x000fc8000f8f383f */
[----:B------:R-:W-:Y:S01]  /*13a0*/  USHF.R.S32.HI UR37, URZ, 0x7, UR5 ;  /* 0x000000073f257899 */ /* 0x000fe20008011405 */
[----:B------:R-:W-:Y:S11]  /*13b0*/  @!P3 BRA `(.L_x_16) ;  /* 0x0000009400d8b947 */ /* 0x000ff60003800000 */
[----:B------:R-:W-:-:S06]  /*13c0*/  UISETP.GT.U32.AND UP1, UPT, UR14, 0x1, UPT ;  /* 0x000000010e00788c */ /* 0x000fcc000bf24070 */
[----:B------:R-:W-:-:S13]  /*13d0*/  PLOP3.LUT P0, PT, PT, PT, UP1, 0x80, 0x0 ;  /* 0x000000000000781c */ /* 0x000fda0003f0f018 */
[----:B------:R-:W-:Y:S05]  /*13e0*/  @P0 EXIT ;  /* 0x000000000000094d */ /* 0x000fea0003800000 */
.L_x_17:
[----:B------:R-:W-:-:S08]  /*13f0*/  NOP ;  /* 0x0000000000007918 */ /* 0x000fd00000000000 */
[----:B------:R-:W0:Y:S02]  /*1400*/  USETMAXREG.TRY_ALLOC.CTAPOOL UP1, 0xe8 ;  /* 0x000000e8000079c8 */ /* 0x000e240008020600 */
[----:B0-----:R-:W-:-:S13]  /*1410*/  PLOP3.LUT P0, PT, PT, PT, UP1, 0x80, 0x0 ;  /* 0x000000000000781c */ /* 0x001fda0003f0f018 */
[----:B------:R-:W-:Y:S05]  /*1420*/  @!P0 BRA `(.L_x_17) ;  /* 0xfffffffc00f08947 */ /* 0x000fea000383ffff */
[----:B------:R-:W-:-:S13]  /*1430*/  LOP3.LUT P0, RZ, R0, 0xff, RZ, 0xc0, !PT ;  /* 0x000000ff00ff7812 */ /* 0x000fda000780c0ff */
[----:B------:R-:W-:Y:S05]  /*1440*/  @!P0 EXIT ;  /* 0x000000000000894d */ /* 0x000fea0003800000 */
[----:B------:R-:W0:Y:S01]  /*1450*/  S2UR UR5, SR_CgaCtaId ;  /* 0x00000000000579c3 */ /* 0x000e220000008800 */
[----:B------:R-:W-:Y:S01]  /*1460*/  VIADD R5, R5, 0xffffffff ;  /* 0xffffffff05057836 */ /* 0x000fe20000000000 */
[CC--:B------:R-:W-:Y:S01]  /*1470*/  LEA.HI R0, R9.reuse, R4.reuse, RZ, 0x2 ;  /* 0x0000000409007211 */ /* 0x0c0fe200078f10ff */
[----:B------:R-:W-:Y:S01]  /*1480*/  UMOV UR43, 0x400 ;  /* 0x00000400002b7882 */ /* 0x000fe20000000000 */
[----:B------:R-:W-:Y:S01]  /*1490*/  LEA.HI R9, R9, R4, RZ, 0x5 ;  /* 0x0000000409097211 */ /* 0x000fe200078f28ff */
[----:B------:R-:W-:Y:S01]  /*14a0*/  USHF.R.U32.HI UR4, URZ, 0x1, UR37 ;  /* 0x000000013f047899 */ /* 0x000fe20008011625 */
[----:B------:R-:W-:Y:S01]  /*14b0*/  R2UR UR45, R5 ;  /* 0x00000000052d72ca */ /* 0x000fe200000e0000 */
[----:B------:R-:W-:Y:S01]  /*14c0*/  ULOP3.LUT UR44, UR37, 0x1, URZ, 0xc0, !UPT ;  /* 0x00000001252c7892 */ /* 0x000fe2000f8ec03f */
[--C-:B------:R-:W-:Y:S01]  /*14d0*/  SHF.R.S32.HI R154, RZ, 0x2, R0.reuse ;  /* 0x00000002ff9a7819 */ /* 0x100fe20000011400 */
[----:B------:R-:W-:Y:S01]  /*14e0*/  UISETP.LT.AND UP1, UPT, UR37, 0x1, UPT ;  /* 0x000000012500788c */ /* 0x000fe2000bf21270 */
[----:B------:R-:W-:Y:S01]  /*14f0*/  SHF.R.S32.HI R3, RZ, 0x1f, R0 ;  /* 0x0000001fff037819 */ /* 0x000fe20000011400 */
[----:B------:R-:W-:Y:S01]  /*1500*/  ULOP3.LUT UR4, UR4, 0x1, URZ, 0xc0, !UPT ;  /* 0x0000000104047892 */ /* 0x000fe2000f8ec03f */
[----:B------:R-:W-:Y:S01]  /*1510*/  SHF.R.S32.HI R9, RZ, 0x5, R9 ;  /* 0x00000005ff097819 */ /* 0x000fe20000011409 */
[----:B------:R-:W-:Y:S01]  /*1520*/  ULDC UR6, c[0x0][0x284] ;  /* 0x0000a10000067ab9 */ /* 0x000fe20000000800 */
[----:B------:R-:W-:Y:S01]  /*1530*/  LEA.HI R3, R3, R154, RZ, 0x3 ;  /* 0x0000009a03037211 */ /* 0x000fe200078f18ff */
[----:B------:R-:W-:Y:S01]  /*1540*/  USEL UR44, UR44, URZ, !UP0 ;  /* 0x0000003f2c2c7287 */ /* 0x000fe2000c000000 */
[----:B------:R-:W-:Y:S01]  /*1550*/  LOP3.LUT R153, R0, 0xfffffffc, RZ, 0xc0, !PT ;  /* 0xfffffffc00997812 */ /* 0x000fe200078ec0ff */
[----:B------:R-:W-:Y:S01]  /*1560*/  USEL UR47, UR37, 0x1, UP1 ;  /* 0x00000001252f7887 */ /* 0x000fe20008800000 */
[----:B------:R-:W-:Y:S01]  /*1570*/  LOP3.LUT R3, R3, 0xfffffff8, RZ, 0xc0, !PT ;  /* 0xfffffff803037812 */ /* 0x000fe200078ec0ff */
[----:B------:R-:W-:Y:S01]  /*1580*/  USHF.L.U32 UR45, UR45, 0x3, URZ ;  /* 0x000000032d2d7899 */ /* 0x000fe2000800063f */
[----:B------:R-:W-:Y:S01]  /*1590*/  ISETP.NE.AND P0, PT, R5, RZ, PT ;  /* 0x000000ff0500720c */ /* 0x000fe20003f05270 */
[----:B------:R-:W-:Y:S01]  /*15a0*/  UISETP.EQ.U32.AND UP0, UPT, UR4, 0x1, !UP0 ;  /* 0x000000010400788c */ /* 0x000fe2000c702070 */
[----:B------:R-:W-:Y:S01]  /*15b0*/  IMAD.IADD R153, R4, 0x1, -R153 ;  /* 0x0000000104997824 */ /* 0x000fe200078e0a99 */
[----:B------:R-:W-:Y:S01]  /*15c0*/  ULOP3.LUT UR36, UR42, 0x1, URZ, 0xfc, !UPT ;  /* 0x000000012a247892 */ /* 0x000fe2000f8efc3f */
[----:B------:R-:W-:Y:S01]  /*15d0*/  IMAD.IADD R154, R154, 0x1, -R3 ;  /* 0x000000019a9a7824 */ /* 0x000fe200078e0a03 */
[----:B0-----:R-:W-:Y:S01]  /*15e0*/  ULEA UR43, UR5, UR43, 0x18 ;  /* 0x0000002b052b7291 */ /* 0x001fe2000f8ec03f */
[----:B------:R-:W-:Y:S01]  /*15f0*/  IMAD.U32 R157, RZ, RZ, UR45 ;  /* 0x0000002dff9d7e24 */ /* 0x000fe2000f8e00ff */
[----:B------:R-:W-:Y:S01]  /*1600*/  SEL R170, RZ, 0x1, P0 ;  /* 0x00000001ffaa7807 */ /* 0x000fe20000000000 */
[--C-:B------:R-:W-:Y:S01]  /*1610*/  IMAD R161, R9, -0x10, -R154.reuse ;  /* 0xfffffff009a17824 */ /* 0x100fe200078e0a9a */
[----:B------:R-:W-:Y:S01]  /*1620*/  UIADD3 UR46, UR43, 0x30, URZ ;  /* 0x000000302b2e7890 */ /* 0x000fe2000fffe03f */
[--C-:B------:R-:W-:Y:S01]  /*1630*/  SHF.R.S32.HI R155, RZ, 0x1f, R154.reuse ;  /* 0x0000001fff9b7819 */ /* 0x100fe2000001149a */
[----:B------:R-:W-:Y:S01]  /*1640*/  UIADD3 UR47, -UR47, UR37, URZ ;  /* 0x000000252f2f7290 */ /* 0x000fe2000fffe13f */
[----:B------:R-:W-:Y:S01]  /*1650*/  LOP3.LUT R159, R157, 0x8, RZ, 0xc0, !PT ;  /* 0x000000089d9f7812 */ /* 0x000fe200078ec0ff */
[----:B------:R-:W-:Y:S01]  /*1660*/  VIADD R161, R161, UR6 ;  /* 0x00000006a1a17c36 */ /* 0x000fe20008000000 */
[----:B------:R-:W-:Y:S01]  /*1670*/  LOP3.LUT R157, R157, 0x8, RZ, 0xc, !PT ;  /* 0x000000089d9d7812 */ /* 0x000fe200078e0cff */
[----:B------:R-:W-:Y:S01]  /*1680*/  IMAD.U32 R156, RZ, RZ, UR46 ;  /* 0x0000002eff9c7e24 */ /* 0x000fe2000f8e00ff */
[----:B------:R-:W-:Y:S01]  /*1690*/  LOP3.LUT R159, R159, 0x18, RZ, 0x3c, !PT ;  /* 0x000000189f9f7812 */ /* 0x000fe200078e3cff */
[----:B------:R-:W-:Y:S01]  /*16a0*/  IMAD.WIDE R154, R9, 0x10, R154 ;  /* 0x00000010099a7825 */ /* 0x000fe200078e029a */
[----:B------:R-:W-:-:S03]  /*16b0*/  USEL UR48, URZ, 0x1, !UP0 ;  /* 0x000000013f307887 */ /* 0x000fc6000c000000 */
[----:B------:R-:W-:-:S09]  /*16c0*/  VIADD R158, R156, UR45 ;  /* 0x0000002d9c9e7c36 */ /* 0x000fd20008000000 */
.L_x_293:
[----:B------:R-:W-:Y:S01]  /*16d0*/  SHF.L.U32 R3, R170, 0x1f, RZ ;  /* 0x0000001faa037819 */ /* 0x000fe200000006ff */
[----:B------:R-:W-:Y:S02]  /*16e0*/  ULDC UR4, c[0x0][0x28c] ;  /* 0x0000a30000047ab9 */ /* 0x000fe40000000800 */
[----:B------:R-:W-:Y:S01]  /*16f0*/  ISETP.LT.AND P1, PT, RZ, UR4, PT ;  /* 0x00000004ff007c0c */ /* 0x000fe2000bf21270 */
[----:B------:R-:W0:Y:S02]  /*1700*/  SYNCS.PHASECHK.TRANS64.TRYWAIT P0, [R156+UR45], R3 ;  /* 0x000000039c0075a7 */ /* 0x000e24000800016d */
[----:B01234-:R-:W-:Y:S10]  /*1710*/  @!P0 BRA `(.L_x_18) ;  /* 0x000000a000fc8947 */ /* 0x01fff40003800000 */
.L_x_313:
[----:B------:R-:W-:Y:S05]  /*1720*/  @P1 BRA `(.L_x_19) ;  /* 0x0000000000401947 */ /* 0x000fea0003800000 */
[----:B------:R-:W-:Y:S01]  /*1730*/  MOV R0, 0x0 ;  /* 0x0000000000007802 */ /* 0x000fe20000000f00 */
[----:B------:R-:W-:Y:S01]  /*1740*/  ULDC.64 UR4, c[0x4][0x68] ;  /* 0x01001a0000047ab9 */ /* 0x000fe20000000a00 */
[----:B------:R-:W-:Y:S01]  /*1750*/  ULDC.64 UR6, c[0x4][0x8] ;  /* 0x0100020000067ab9 */ /* 0x000fe20000000a00 */
[----:B------:R-:W-:Y:S01]  /*1760*/  IMAD.U32 R4, RZ, RZ, UR4 ;  /* 0x00000004ff047e24 */ /* 0x000fe2000f8e00ff */
[----:B------:R1:W2:Y:S01]  /*1770*/  LDC.64 R14, c[0x4][R0] ;  /* 0x01000000000e7b82 */ /* 0x0002a20000000a00 */
[----:B------:R-:W-:Y:S01]  /*1780*/  IMAD.U32 R5, RZ, RZ, UR5 ;  /* 0x00000005ff057e24 */ /* 0x000fe2000f8e00ff */
[----:B------:R-:W-:Y:S01]  /*1790*/  ULDC.64 UR4, c[0x4][0x70] ;  /* 0x01001c0000047ab9 */ /* 0x000fe20000000a00 */
[----:B------:R-:W-:Y:S02]  /*17a0*/  IMAD.U32 R10, RZ, RZ, UR6 ;  /* 0x00000006ff0a7e24 */ /* 0x000fe4000f8e00ff */
[----:B------:R-:W-:Y:S02]  /*17b0*/  IMAD.U32 R6, RZ, RZ, UR4 ;  /* 0x00000004ff067e24 */ /* 0x000fe4000f8e00ff */
[----:B------:R-:W-:-:S02]  /*17c0*/  IMAD.U32 R7, RZ, RZ, UR5 ;  /* 0x00000005ff077e24 */ /* 0x000fc4000f8e00ff */
[----:B------:R-:W-:Y:S02]  /*17d0*/  IMAD.U32 R11, RZ, RZ, UR7 ;  /* 0x00000007ff0b7e24 */ /* 0x000fe4000f8e00ff */
[----:B------:R-:W-:Y:S02]  /*17e0*/  IMAD.MOV.U32 R8, RZ, RZ, 0x1e1 ;  /* 0x000001e1ff087424 */ /* 0x000fe400078e00ff */
[----:B------:R-:W-:Y:S02]  /*17f0*/  IMAD.MOV.U32 R12, RZ, RZ, 0x1 ;  /* 0x00000001ff0c7424 */ /* 0x000fe400078e00ff */
[----:B-1----:R-:W-:-:S07]  /*1800*/  IMAD.MOV.U32 R13, RZ, RZ, RZ ;  /* 0x000000ffff0d7224 */ /* 0x002fce00078e00ff */
[----:B------:R-:W-:-:S07]  /*1810*/  LEPC R20, `(.L_x_19) ;  /* 0x000000001014794e */ /* 0x000fce0000000000 */
[----:B0-2--5:R-:W-:Y:S05]  /*1820*/  CALL.ABS.NOINC R14 ;  /* 0x000000000e007343 */ /* 0x025fea0003c00000 */
.L_x_19:
[----:B------:R-:W-:-:S05]  /*1830*/  IMAD.U32 R0, RZ, RZ, UR36 ;  /* 0x00000024ff007e24 */ /* 0x000fca000f8e00ff */
[----:B------:R-:W-:-:S13]  /*1840*/  ISETP.NE.AND P0, PT, R0, 0x3, PT ;  /* 0x000000030000780c */ /* 0x000fda0003f05270 */
[----:B------:R-:W-:Y:S05]  /*1850*/  @!P0 BRA `(.L_x_20) ;  /* 0x0000000000048947 */ /* 0x000fea0003800000 */
[----:B------:R-:W-:Y:S01]  /*1860*/  BPT.TRAP 0x1 ;  /* 0x000000040000795c */ /* 0x000fe20000300000 */
.L_x_20:
[----:B0-----:R-:W-:Y:S02]  /*1870*/  IMAD.U32 R3, RZ, RZ, UR44 ;  /* 0x0000002cff037e24 */ /* 0x001fe4000f8e00ff */
[----:B------:R-:W-:-:S03]  /*1880*/  IMAD.U32 R0, RZ, RZ, UR48 ;  /* 0x00000030ff007e24 */ /* 0x000fc6000f8e00ff */
[----:B------:R-:W-:Y:S02]  /*1890*/  LEA R3, R3, UR43, 0x3 ;  /* 0x0000002b03037c11 */ /* 0x000fe4000f8e18ff */
[----:B------:R-:W-:-:S04]  /*18a0*/  SHF.L.U32 R0, R0, 0x1f, RZ ;  /* 0x0000001f00007819 */ /* 0x000fc800000006ff */
[----:B------:R0:W1:Y:S01]  /*18b0*/  SYNCS.PHASECHK.TRANS64.TRYWAIT P1, [R3+URZ], R0 ;  /* 0x00000000030075a7 */ /* 0x000062000802017f */
[----:B------:R-:W-:Y:S05]  /*18c0*/  @!P0 BRA `(.L_x_21) ;  /* 0x0000000000048947 */ /* 0x000fea0003800000 */
[----:B------:R-:W-:Y:S01]  /*18d0*/  BPT.TRAP 0x1 ;  /* 0x000000040000795c */ /* 0x000fe20000300000 */
.L_x_21:
[----:B------:R-:W-:-:S05]  /*18e0*/  IMAD.U32 R4, RZ, RZ, UR47 ;  /* 0x0000002fff047e24 */ /* 0x000fca000f8e00ff */
[----:B------:R-:W-:Y:S01]  /*18f0*/  ISETP.GE.AND P2, PT, R4, 0x1, PT ;  /* 0x000000010400780c */ /* 0x000fe20003f46270 */
[----:B-1----:R-:W-:-:S12]  /*1900*/  @P1 BRA `(.L_x_22) ;  /* 0x0000000000081947 */ /* 0x002fd80003800000 */
[----:B------:R-:W1:Y:S02]  /*1910*/  SYNCS.PHASECHK.TRANS64.TRYWAIT P1, [R3+URZ], R0 ;  /* 0x00000000030075a7 */ /* 0x000e64000802017f */
[----:B-1----:R-:W-:Y:S05]  /*1920*/  @!P1 BRA `(.L_x_23) ;  /* 0x000000a0008c9947 */ /* 0x002fea0003800000 */
.L_x_22:
[----:B------:R-:W-:Y:S05]  /*1930*/  WARPSYNC.ALL ;  /* 0x0000000000007948 */ /* 0x000fea0003800000 */
[----:B------:R-:W-:Y:S01]  /*1940*/  UIADD3 UR4, UR43, 0x100, URZ ;  /* 0x000001002b047890 */ /* 0x000fe2000fffe03f */
[----:B------:R-:W-:Y:S01]  /*1950*/  WARPGROUP.ARRIVE ;  /* 0x00000000000079c5 */ /* 0x000fe20000000000 */
[----:B------:R-:W-:Y:S02]  /*1960*/  UIADD3 UR5, UR43, 0x8100, URZ ;  /* 0x000081002b057890 */ /* 0x000fe4000fffe03f */
[----:B------:R-:W-:Y:S02]  /*1970*/  USHF.R.U32.HI UR4, URZ, 0x4, UR4 ;  /* 0x000000043f047899 */ /* 0x000fe40008011604 */
[----:B------:R-:W-:-:S02]  /*1980*/  USHF.R.U32.HI UR5, URZ, 0x4, UR5 ;  /* 0x000000043f057899 */ /* 0x000fc40008011605 */
[----:B------:R-:W-:Y:S02]  /*1990*/  ULOP3.LUT UR4, UR4, 0x3fff, URZ, 0xc0, !UPT ;  /* 0x00003fff04047892 */ /* 0x000fe4000f8ec03f */
[----:B------:R-:W-:Y:S02]  /*19a0*/  ULOP3.LUT UR5, UR5, 0x3fff, URZ, 0xc0, !UPT ;  /* 0x00003fff05057892 */ /* 0x000fe4000f8ec03f */
[----:B------:R-:W-:Y:S02]  /*19b0*/  ULOP3.LUT UR4, UR4, 0x10000, URZ, 0xfc, !UPT ;  /* 0x0001000004047892 */ /* 0x000fe4000f8efc3f */
[----:B------:R-:W-:Y:S02]  /*19c0*/  ULOP3.LUT UR5, UR5, 0x10000, URZ, 0xfc, !UPT ;  /* 0x0001000005057892 */ /* 0x000fe4000f8efc3f */
[----:B------:R-:W-:Y:S02]  /*19d0*/  ULEA UR7, UR44, UR4, 0xa ;  /* 0x000000042c077291 */ /* 0x000fe4000f8e503f */
[----:B------:R-:W-:Y:S01]  /*19e0*/  ULEA UR6, UR44, UR5, 0xc ;  /* 0x000000052c067291 */ /* 0x000fe2000f8e603f */
[----:B------:R-:W-:Y:S01]  /*19f0*/  UMOV UR9, 0x40000040 ;  /* 0x4000004000097882 */ /* 0x000fe20000000000 */
[----:B------:R-:W-:-:S03]  /*1a00*/  UMOV UR11, 0x40000040 ;  /* 0x40000040000b7882 */ /* 0x000fc60000000000 */
[----:B------:R-:W-:Y:S02]  /*1a10*/  UMOV UR8, UR7 ;  /* 0x0000000700087c82 */ /* 0x000fe40008000000 */
[----:B------:R-:W-:Y:S02]  /*1a20*/  UMOV UR10, UR6 ;  /* 0x00000006000a7c82 */ /* 0x000fe40008000000 */
[----:B------:R-:W-:Y:S01]  /*1a30*/  HGMMA.64x256x16.F32 R24, gdesc[UR8], RZ, !UPT, gsb0 ;  /* 0x03e00000081879f0 */ /* 0x000fe2000c0008ff */
[----:B------:R-:W-:Y:S02]  /*1a40*/  UIADD3 UR8, UR7, 0x2, URZ ;  /* 0x0000000207087890 */ /* 0x000fe4000fffe03f */
[----:B------:R-:W-:Y:S01]  /*1a50*/  UIADD3 UR10, UR6, 0x2, URZ ;  /* 0x00000002060a7890 */ /* 0x000fe2000fffe03f */
[----:B------:R-:W-:Y:S01]  /*1a60*/  UMOV UR9, 0x40000040 ;  /* 0x4000004000097882 */ /* 0x000fe20000000000 */
[----:B------:R-:W-:Y:S01]  /*1a70*/  UMOV UR11, 0x40000040 ;  /* 0x40000040000b7882 */ /* 0x000fe20000000000 */
[----:B------:R-:W-:-:S02]  /*1a80*/  WARPGROUP.DEPBAR.LE gsb0, 0x0 ;  /* 0x00008000000079c5 */ /* 0x000fc40000010000 */
[----:B------:R-:W-:-:S15]  /*1a90*/  WARPGROUP.ARRIVE ;  /* 0x00000000000079c5 */ /* 0x000fde0000000000 */
[----:B------:R-:W-:-:S05]  /*1aa0*/  NOP ;  /* 0x0000000000007918 */ /* 0x000fca0000000000 */
[----:B------:R-:W-:Y:S01]  /*1ab0*/  HGMMA.64x256x16.F32 R24, gdesc[UR8], R24, gsb0 ;  /* 0x03e00000081879f0 */ /* 0x000fe20008000818 */
[----:B------:R-:W-:Y:S02]  /*1ac0*/  UIADD3 UR8, UR7, 0x4, URZ ;  /* 0x0000000407087890 */ /* 0x000fe4000fffe03f */
[----:B------:R-:W-:Y:S01]  /*1ad0*/  UIADD3 UR10, UR6, 0x4, URZ ;  /* 0x00000004060a7890 */ /* 0x000fe2000fffe03f */
[----:B------:R-:W-:Y:S01]  /*1ae0*/  UMOV UR9, 0x40000040 ;  /* 0x4000004000097882 */ /* 0x000fe20000000000 */
[----:B------:R-:W-:Y:S01]  /*1af0*/  UMOV UR11, 0x40000040 ;  /* 0x40000040000b7882 */ /* 0x000fe20000000000 */
[----:B------:R-:W-:Y:S02]  /*1b00*/  WARPGROUP.DEPBAR.LE gsb0, 0x0 ;  /* 0x00008000000079c5 */ /* 0x000fe40000010000 */
        /* <DEDUP_REMOVED lines=42> */
[----:B------:R-:W-:Y:S03]  /*1db0*/  HGMMA.64x256x16.F32 R24, gdesc[UR8], R24, gsb0 ;  /* 0x03e00000081879f0 */ /* 0x000fe60008000818 */
[----:B------:R-:W-:Y:S02]  /*1dc0*/  WARPGROUP.DEPBAR.LE gsb0, 0x0 ;  /* 0x00008000000079c5 */ /* 0x000fe40000010000 */
[----:B------:R-:W-:Y:S05]  /*1dd0*/  @!P2 BRA `(.L_x_24) ;  /* 0x0000000400a4a947 */ /* 0x000fea0003800000 */
[----:B------:R-:W-:Y:S01]  /*1de0*/  UIADD3 UR6, UR44, 0x1, URZ ;  /* 0x000000012c067890 */ /* 0x000fe2000fffe03f */
[----:B01----:R-:W-:Y:S02]  /*1df0*/  IMAD.U32 R0, RZ, RZ, UR47 ;  /* 0x0000002fff007e24 */ /* 0x003fe4000f8e00ff */
[----:B------:R-:W-:Y:S01]  /*1e00*/  IMAD.U32 R3, RZ, RZ, UR44 ;  /* 0x0000002cff037e24 */ /* 0x000fe2000f8e00ff */
[----:B------:R-:W-:-:S04]  /*1e10*/  UISETP.NE.AND UP0, UPT, UR6, 0x2, UPT ;  /* 0x000000020600788c */ /* 0x000fc8000bf05270 */
[----:B------:R-:W-:Y:S02]  /*1e20*/  USEL UR7, URZ, 0x1, UP0 ;  /* 0x000000013f077887 */ /* 0x000fe40008000000 */
[----:B------:R-:W-:Y:S02]  /*1e30*/  USEL UR6, UR6, URZ, UP0 ;  /* 0x0000003f06067287 */ /* 0x000fe40008000000 */
[----:B------:R-:W-:-:S06]  /*1e40*/  ULOP3.LUT UR7, UR48, UR7, URZ, 0x3c, !UPT ;  /* 0x0000000730077292 */ /* 0x000fcc000f8e3c3f */
[----:B------:R-:W-:-:S07]  /*1e50*/  IMAD.U32 R6, RZ, RZ, UR7 ;  /* 0x00000007ff067e24 */ /* 0x000fce000f8e00ff */
.L_x_31:
[----:B------:R-:W-:Y:S05]  /*1e60*/  @!P0 BRA `(.L_x_25) ;  /* 0x0000000000048947 */ /* 0x000fea0003800000 */
[----:B------:R-:W-:Y:S01]  /*1e70*/  BPT.TRAP 0x1 ;  /* 0x000000040000795c */ /* 0x000fe20000300000 */
.L_x_25:
[----:B------:R-:W-:Y:S01]  /*1e80*/  ULEA UR7, UR6, UR43, 0x3 ;  /* 0x0000002b06077291 */ /* 0x000fe2000f8e183f */
[----:B------:R-:W-:-:S08]  /*1e90*/  SHF.L.U32 R4, R6, 0x1f, RZ ;  /* 0x0000001f06047819 */ /* 0x000fd000000006ff */
[----:B------:R0:W1:Y:S01]  /*1ea0*/  SYNCS.PHASECHK.TRANS64.TRYWAIT P1, [UR7], R4 ;  /* 0x00000004ff0075a7 */ /* 0x0000620008020147 */
[----:B------:R-:W-:Y:S05]  /*1eb0*/  @!P0 BRA `(.L_x_26) ;  /* 0x0000000000048947 */ /* 0x000fea0003800000 */
[----:B------:R-:W-:Y:S01]  /*1ec0*/  BPT.TRAP 0x1 ;  /* 0x000000040000795c */ /* 0x000fe20000300000 */
.L_x_26:
[----:B-1----:R-:W-:Y:S05]  /*1ed0*/  @P1 BRA `(.L_x_27) ;  /* 0x0000000000081947 */ /* 0x002fea0003800000 */
[----:B------:R-:W1:Y:S02]  /*1ee0*/  SYNCS.PHASECHK.TRANS64.TRYWAIT P1, [UR7], R4 ;  /* 0x00000004ff0075a7 */ /* 0x000e640008020147 */
[----:B-1----:R-:W-:Y:S05]  /*1ef0*/  @!P1 BRA `(.L_x_28) ;  /* 0x0000009c002c9947 */ /* 0x002fea0003800000 */
.L_x_27:
[----:B------:R-:W-:Y:S01]  /*1f00*/  ULEA UR12, UR6, UR4, 0xa ;  /* 0x00000004060c7291 */ /* 0x000fe2000f8e503f */
[----:B------:R-:W-:Y:S01]  /*1f10*/  WARPGROUP.ARRIVE ;  /* 0x00000000000079c5 */ /* 0x000fe20000000000 */
[----:B------:R-:W-:Y:S01]  /*1f20*/  ULEA UR7, UR6, UR5, 0xc ;  /* 0x0000000506077291 */ /* 0x000fe2000f8e603f */
[----:B------:R-:W-:Y:S01]  /*1f30*/  UMOV UR9, 0x40000040 ;  /* 0x4000004000097882 */ /* 0x000fe20000000000 */
[----:B------:R-:W-:-:S03]  /*1f40*/  UMOV UR11, 0x40000040 ;  /* 0x40000040000b7882 */ /* 0x000fc60000000000 */
[----:B------:R-:W-:Y:S02]  /*1f50*/  UMOV UR8, UR12 ;  /* 0x0000000c00087c82 */ /* 0x000fe40008000000 */
[----:B------:R-:W-:Y:S02]  /*1f60*/  UMOV UR10, UR7 ;  /* 0x00000007000a7c82 */ /* 0x000fe40008000000 */
[----:B------:R-:W-:Y:S01]  /*1f70*/  HGMMA.64x256x16.F32 R24, gdesc[UR8], R24, gsb0 ;  /* 0x03e00000081879f0 */ /* 0x000fe20008000818 */
        /* <DEDUP_REMOVED lines=58> */
[----:B------:R-:W-:Y:S01]  /*2320*/  BPT.TRAP 0x1 ;  /* 0x000000040000795c */ /* 0x000fe20000300000 */
.L_x_29:
[----:B------:R-:W-:Y:S01]  /*2330*/  ISETP.NE.AND P1, PT, R160, RZ, PT ;  /* 0x000000ffa000720c */ /* 0x000fe20003f25270 */
[----:B------:R-:W-:-:S12]  /*2340*/  UISETP.GT.U32.AND UP0, UPT, UR42, 0x1, UPT ;  /* 0x000000012a00788c */ /* 0x000fd8000bf04070 */
[----:B01----:R-:W-:-:S05]  /*2350*/  @P1 LEA R4, R3, UR43, 0x3 ;  /* 0x0000002b03041c11 */ /* 0x003fca000f8e18ff */
[----:B------:R-:W-:-:S05]  /*2360*/  @P1 VIADD R5, R4, 0x10 ;  /* 0x0000001004051836 */ /* 0x000fca0000000000 */
[----:B------:R-:W-:-:S04]  /*2370*/  @P1 PRMT R5, R152, 0x654, R5 ;  /* 0x0000065498051816 */ /* 0x000fc80000000005 */
[----:B------:R0:W-:Y:S01]  /*2380*/  @P1 SYNCS.ARRIVE.TRANS64.RED.A1T0 RZ, [R5+URZ], RZ ;  /* 0x000000ff05ff19a7 */ /* 0x0001e2000810043f */
[----:B------:R-:W-:-:S13]  /*2390*/  PLOP3.LUT P1, PT, PT, PT, UP0, 0x80, 0x0 ;  /* 0x000000000000781c */ /* 0x000fda0003f2f008 */
[----:B0-----:R-:W-:Y:S05]  /*23a0*/  @P1 BRA `(.L_x_30) ;  /* 0x0000000000041947 */ /* 0x001fea0003800000 */
[----:B------:R-:W-:Y:S01]  /*23b0*/  BPT.TRAP 0x1 ;  /* 0x000000040000795c */ /* 0x000fe20000300000 */
.L_x_30:
[----:B------:R-:W-:Y:S01]  /*23c0*/  UIADD3 UR6, UR6, 0x1, URZ ;  /* 0x0000000106067890 */ /* 0x000fe2000fffe03f */
[C---:B------:R-:W-:Y:S01]  /*23d0*/  ISETP.GT.AND P2, PT, R0.reuse, 0x1, PT ;  /* 0x000000010000780c */ /* 0x040fe20003f44270 */
[----:B------:R-:W-:Y:S02]  /*23e0*/  VIADD R3, R3, 0x1 ;  /* 0x0000000103037836 */ /* 0x000fe40000000000 */
[----:B------:R-:W-:Y:S01]  /*23f0*/  UISETP.NE.AND UP0, UPT, UR6, 0x2, UPT ;  /* 0x000000020600788c */ /* 0x000fe2000bf05270 */
[----:B------:R-:W-:Y:S02]  /*2400*/  VIADD R0, R0, 0xffffffff ;  /* 0xffffffff00007836 */ /* 0x000fe40000000000 */
[C---:B------:R-:W-:Y:S01]  /*2410*/  ISETP.NE.AND P1, PT, R3.reuse, 0x2, PT ;  /* 0x000000020300780c */ /* 0x040fe20003f25270 */
[----:B------:R-:W-:Y:S02]  /*2420*/  USEL UR7, URZ, 0x1, UP0 ;  /* 0x000000013f077887 */ /* 0x000fe40008000000 */
[----:B------:R-:W-:Y:S01]  /*2430*/  USEL UR6, UR6, URZ, UP0 ;  /* 0x0000003f06067287 */ /* 0x000fe20008000000 */
[----:B------:R-:W-:-:S03]  /*2440*/  SEL R3, R3, RZ, P1 ;  /* 0x000000ff03037207 */ /* 0x000fc60000800000 */
[----:B------:R-:W-:Y:S01]  /*2450*/  LOP3.LUT R6, R6, UR7, RZ, 0x3c, !PT ;  /* 0x0000000706067c12 */ /* 0x000fe2000f8e3cff */
[----:B------:R-:W-:Y:S07]  /*2460*/  @P2 BRA `(.L_x_31) ;  /* 0xfffffff8007c2947 */ /* 0x000fee000383ffff */
.L_x_24:
[----:B------:R-:W-:Y:S01]  /*2470*/  ULDC UR4, c[0x0][0x28c] ;  /* 0x0000a30000047ab9 */ /* 0x000fe20000000800 */
[----:B------:R2:W-:Y:S01]  /*2480*/  SYNCS.ARRIVE.TRANS64.A1T0 RZ, [R157+UR46], RZ ;  /* 0x000000ff9dff79a7 */ /* 0x0005e2000810002e */
[----:B------:R-:W-:-:S06]  /*2490*/  UISETP.GE.AND UP0, UPT, UR4, 0x1, UPT ;  /* 0x000000010400788c */ /* 0x000fcc000bf06270 */
[----:B------:R-:W-:-:S13]  /*24a0*/  PLOP3.LUT P1, PT, PT, PT, UP0, 0x80, 0x0 ;  /* 0x000000000000781c */ /* 0x000fda0003f2f008 */
[----:B--2---:R-:W-:Y:S05]  /*24b0*/  @!P1 BRA `(.L_x_32) ;  /* 0x0000000000409947 */ /* 0x004fea0003800000 */
[----:B------:R-:W-:Y:S05]  /*24c0*/  @!P0 BRA `(.L_x_33) ;  /* 0x0000000000048947 */ /* 0x000fea0003800000 */
[----:B------:R-:W-:Y:S01]  /*24d0*/  BPT.TRAP 0x1 ;  /* 0x000000040000795c */ /* 0x000fe20000300000 */
.L_x_33:
[----:B------:R-:W-:Y:S01]  /*24e0*/  ISETP.NE.AND P0, PT, R160, RZ, PT ;  /* 0x000000ffa000720c */ /* 0x000fe20003f05270 */
[----:B01----:R-:W-:-:S12]  /*24f0*/  IMAD.U32 R3, RZ, RZ, UR43 ;  /* 0x0000002bff037e24 */ /* 0x003fd8000f8e00ff */
[----:B------:R-:W-:-:S05]  /*2500*/  VOTEU.ANY UP0, P0 ;  /* 0x00000000003f7886 */ /* 0x000fca0000000100 */
[----:B------:R-:W-:Y:S02]  /*2510*/  @UP0 UIADD3 UR5, UR47, UR44, URZ ;  /* 0x0000002c2f050290 */ /* 0x000fe4000fffe03f */
[----:B------:R-:W-:-:S04]  /*2520*/  UISETP.GT.U32.AND UP0, UPT, UR42, 0x1, UPT ;  /* 0x000000012a00788c */ /* 0x000fc8000bf04070 */
[----:B------:R-:W-:-:S04]  /*2530*/  IMAD.U32 R0, RZ, RZ, UR5 ;  /* 0x00000005ff007e24 */ /* 0x000fc8000f8e00ff */
[----:B------:R-:W-:-:S05]  /*2540*/  @P0 IMAD.SHL.U32 R0, R0, 0x8, RZ ;  /* 0x0000000800000824 */ /* 0x000fca00078e00ff */
[----:B------:R-:W-:-:S04]  /*2550*/  @P0 LOP3.LUT R0, R0, 0x8, RZ, 0xc0, !PT ;  /* 0x0000000800000812 */ /* 0x000fc800078ec0ff */
[----:B------:R-:W-:-:S04]  /*2560*/  @P0 IADD3 R3, R3, 0x10, R0 ;  /* 0x0000001003030810 */ /* 0x000fc80007ffe000 */
[----:B------:R-:W-:-:S04]  /*2570*/  @P0 PRMT R3, R152, 0x654, R3 ;  /* 0x0000065498030816 */ /* 0x000fc80000000003 */
[----:B------:R2:W-:Y:S01]  /*2580*/  @P0 SYNCS.ARRIVE.TRANS64.RED.A1T0 RZ, [R3+URZ], RZ ;  /* 0x000000ff03ff09a7 */ /* 0x0005e2000810043f */
[----:B------:R-:W-:-:S13]  /*2590*/  PLOP3.LUT P0, PT, PT, PT, UP0, 0x80, 0x0 ;  /* 0x000000000000781c */ /* 0x000fda0003f0f008 */
[----:B--2---:R-:W-:Y:S05]  /*25a0*/  @P0 BRA `(.L_x_32) ;  /* 0x0000000000040947 */ /* 0x004fea0003800000 */
[----:B------:R-:W-:Y:S01]  /*25b0*/  BPT.TRAP 0x1 ;  /* 0x000000040000795c */ /* 0x000fe20000300000 */
.L_x_32:
[----:B01----:R-:W-:Y:S01]  /*25c0*/  SHF.L.U32 R3, R170, 0x1f, RZ ;  /* 0x0000001faa037819 */ /* 0x003fe200000006ff */
[----:B------:R-:W-:Y:S01]  /*25d0*/  ULEA UR6, UR37, UR44, 0x1 ;  /* 0x0000002c25067291 */ /* 0x000fe2000f8e083f */
[----:B------:R-:W0:Y:S01]  /*25e0*/  LDC R6, c[0x0][0x288] ;  /* 0x0000a200ff067b82 */ /* 0x000e220000000800 */
[----:B------:R-:W-:Y:S01]  /*25f0*/  UIADD3 UR4, UR4, 0xfe, URZ ;  /* 0x000000fe04047890 */ /* 0x000fe2000fffe03f */
[----:B------:R-:W-:Y:S01]  /*2600*/  IMAD.SHL.U32 R8, R153, 0x2, RZ ;  /* 0x0000000299087824 */ /* 0x000fe200078e00ff */
[----:B------:R-:W-:Y:S02]  /*2610*/  USHF.R.U32.HI UR5, URZ, 0x1, UR6 ;  /* 0x000000013f057899 */ /* 0x000fe40008011606 */
[----:B------:R-:W-:Y:S02]  /*2620*/  UISETP.GT.U32.AND UP0, UPT, UR6, 0x1, UPT ;  /* 0x000000010600788c */ /* 0x000fe4000bf04070 */
[----:B------:R-:W-:Y:S01]  /*2630*/  ULOP3.LUT UR5, UR5, 0x1, URZ, 0xc0, !UPT ;  /* 0x0000000105057892 */ /* 0x000fe2000f8ec03f */
[----:B------:R-:W1:Y:S01]  /*2640*/  SYNCS.PHASECHK.TRANS64.TRYWAIT P0, [R156+UR45+0x10], R3 ;  /* 0x000010039c0075a7 */ /* 0x000e62000800016d */
[----:B------:R-:W-:Y:S01]  /*2650*/  UISETP.LT.U32.AND UP0, UPT, UR4, 0xff, UP0 ;  /* 0x000000ff0400788c */ /* 0x000fe20008701070 */
[----:B------:R-:W-:Y:S01]  /*2660*/  SHF.R.S32.HI R9, RZ, 0x1f, R8 ;  /* 0x0000001fff097819 */ /* 0x000fe20000011408 */
[----:B------:R-:W-:-:S02]  /*2670*/  UISETP.NE.U32.AND UP1, UPT, UR5, 0x1, UPT ;  /* 0x000000010500788c */ /* 0x000fc4000bf25070 */
[----:B------:R-:W-:Y:S02]  /*2680*/  USEL UR5, URZ, 0x1, !UP0 ;  /* 0x000000013f057887 */ /* 0x000fe4000c000000 */
[----:B------:R-:W-:-:S04]  /*2690*/  UISETP.GT.U32.AND UP1, UPT, UR4, 0xfe, !UP1 ;  /* 0x000000fe0400788c */ /* 0x000fc8000cf24070 */
[----:B------:R-:W-:-:S04]  /*26a0*/  USEL UR4, URZ, 0x1, !UP1 ;  /* 0x000000013f047887 */ /* 0x000fc8000c800000 */
[----:B------:R-:W-:Y:S01]  /*26b0*/  ULOP3.LUT UR48, UR4, UR48, UR5, 0x96, !UPT ;  /* 0x0000003004307292 */ /* 0x000fe2000f8e9605 */
[----:B01----:R-:W-:Y:S11]  /*26c0*/  @!P0 BRA `(.L_x_34) ;  /* 0x0000009400508947 */ /* 0x003ff60003800000 */
.L_x_314:
[----:B------:R-:W-:Y:S01]  /*26d0*/  IMAD.SHL.U32 R4, R18, 0x40, RZ ;  /* 0x0000004012047824 */ /* 0x000fe200078e00ff */
[----:B------:R-:W-:Y:S01]  /*26e0*/  ULDC UR6, c[0x0][0x284] ;  /* 0x0000a10000067ab9 */ /* 0x000fe20000000800 */
[----:B------:R-:W-:Y:S01]  /*26f0*/  IMAD.SHL.U32 R12, R2, 0x100, RZ ;  /* 0x00000100020c7824 */ /* 0x000fe200078e00ff */
[----:B------:R-:W-:Y:S01]  /*2700*/  SHF.R.S32.HI R7, RZ, 0x1f, R19 ;  /* 0x0000001fff077819 */ /* 0x000fe20000011413 */
[----:B------:R-:W-:Y:S01]  /*2710*/  ULDC.64 UR4, c[0x0][0x5d0] ;  /* 0x0001740000047ab9 */ /* 0x000fe20000000a00 */
[----:B------:R-:W-:Y:S01]  /*2720*/  ISETP.GE.AND P0, PT, R4, UR6, PT ;  /* 0x0000000604007c0c */ /* 0x000fe2000bf06270 */
[----:B0-----:R-:W-:Y:S01]  /*2730*/  IMAD.WIDE.U32 R2, R19, UR4, R8 ;  /* 0x0000000413027c25 */ /* 0x001fe2000f8e0008 */
[----:B------:R-:W-:Y:S01]  /*2740*/  SHF.R.S32.HI R13, RZ, 0x1f, R12 ;  /* 0x0000001fff0d7819 */ /* 0x000fe2000001140c */
[----:B------:R-:W-:Y:S01]  /*2750*/  ULOP3.LUT UR44, UR44, 0x1, URZ, 0xc0, !UPT ;  /* 0x000000012c2c7892 */ /* 0x000fe2000f8ec03f */
[C---:B------:R-:W-:Y:S01]  /*2760*/  ISETP.GE.OR P0, PT, R12.reuse, R6, P0 ;  /* 0x000000060c00720c */ /* 0x040fe20000706670 */
[----:B------:R-:W-:Y:S01]  /*2770*/  IMAD R0, R7, UR4, RZ ;  /* 0x0000000407007c24 */ /* 0x000fe2000f8e02ff */
[----:B------:R-:W-:-:S03]  /*2780*/  IADD3 R2, P1, R12, R2, RZ ;  /* 0x000000020c027210 */ /* 0x000fc60007f3e0ff */
[----:B------:R-:W-:-:S05]  /*2790*/  IMAD R5, R19, UR5, R0 ;  /* 0x0000000513057c24 */ /* 0x000fca000f8e0200 */
[----:B------:R-:W-:-:S03]  /*27a0*/  IADD3.X R3, R13, R3, R5, P1, !PT ;  /* 0x000000030d037210 */ /* 0x000fc60000ffe405 */
[----:B------:R-:W-:Y:S05]  /*27b0*/  @P0 BRA `(.L_x_35) ;  /* 0x0000007c00040947 */ /* 0x000fea0003800000 */
[----:B------:R-:W0:Y:S01]  /*27c0*/  LDC.64 R10, c[0x0][0x5c8] ;  /* 0x00017200ff0a7b82 */ /* 0x000e220000000a00 */
[----:B-----5:R-:W-:Y:S01]  /*27d0*/  FSETP.NEU.AND P0, PT, R22, RZ, PT ;  /* 0x000000ff1600720b */ /* 0x020fe20003f0d000 */
[----:B------:R-:W-:Y:S01]  /*27e0*/  IMAD R5, R153, -0x2, R6 ;  /* 0xfffffffe99057824 */ /* 0x000fe200078e0206 */
[----:B------:R-:W-:Y:S01]  /*27f0*/  BSSY B0, `(.L_x_35) ;  /* 0x00007bd000007945 */ /* 0x000fe20003800000 */
[----:B------:R-:W-:-:S04]  /*2800*/  IMAD.WIDE R162, R18, 0x40, R154 ;  /* 0x0000004012a27825 */ /* 0x000fc800078e029a */
[----:B------:R-:W-:Y:S02]  /*2810*/  IMAD.IADD R0, R5, 0x1, -R12 ;  /* 0x0000000105007824 */ /* 0x000fe400078e0a0c */
[----:B------:R-:W-:-:S03]  /*2820*/  IMAD.IADD R4, R161, 0x1, -R4 ;  /* 0x00000001a1047824 */ /* 0x000fc600078e0a04 */
[----:B------:R-:W-:-:S04]  /*2830*/  ISETP.GT.AND P2, PT, R0, RZ, PT ;  /* 0x000000ff0000720c */ /* 0x000fc80003f44270 */
[----:B------:R-:W-:Y:S01]  /*2840*/  ISETP.GT.AND P1, PT, R4, RZ, P2 ;  /* 0x000000ff0400720c */ /* 0x000fe20001724270 */
[-C--:B0-----:R-:W-:Y:S02]  /*2850*/  IMAD R5, R163, R10.reuse, RZ ;  /* 0x0000000aa3057224 */ /* 0x081fe400078e02ff */
[----:B------:R-:W-:-:S04]  /*2860*/  IMAD.WIDE.U32 R172, R162, R10, R2 ;  /* 0x0000000aa2ac7225 */ /* 0x000fc800078e0002 */
[----:B------:R-:W-:-:S04]  /*2870*/  IMAD R5, R162, R11, R5 ;  /* 0x0000000ba2057224 */ /* 0x000fc800078e0205 */
[----:B------:R-:W-:Y:S01]  /*2880*/  IMAD.IADD R175, R173, 0x1, R5 ;  /* 0x00000001adaf7824 */ /* 0x000fe200078e0205 */
[----:B------:R-:W-:Y:S06]  /*2890*/  @!P0 BRA `(.L_x_36) ;  /* 0x0000005400a08947 */ /* 0x000fec0003800000 */
[----:B------:R-:W0:Y:S01]  /*28a0*/  LDC.64 R20, c[0x0][0x5b8] ;  /* 0x00016e00ff147b82 */ /* 0x000e220000000a00 */
[----:B------:R-:W-:-:S07]  /*28b0*/  ULDC.64 UR4, c[0x0][0x5c0] ;  /* 0x0001700000047ab9 */ /* 0x000fce0000000a00 */
[----:B------:R-:W1:Y:S08]  /*28c0*/  LDC.64 R166, c[0x0][0x5b0] ;  /* 0x00016c00ffa67b82 */ /* 0x000e700000000a00 */
[----:B------:R-:W2:Y:S01]  /*28d0*/  LDC.64 R14, c[0x0][0x5a8] ;  /* 0x00016a00ff0e7b82 */ /* 0x000ea20000000a00 */
[-C--:B0-----:R-:W-:Y:S02]  /*28e0*/  IMAD R6, R7, R20.reuse, RZ ;  /* 0x0000001407067224 */ /* 0x081fe400078e02ff */
[----:B------:R-:W-:-:S04]  /*28f0*/  IMAD.WIDE.U32 R2, R19, R20, R8 ;  /* 0x0000001413027225 */ /* 0x000fc800078e0008 */
[----:B------:R-:W-:Y:S01]  /*2900*/  IMAD R171, R19, R21, R6 ;  /* 0x0000001513ab7224 */ /* 0x000fe200078e0206 */
[----:B------:R-:W-:Y:S01]  /*2910*/  IADD3 R164, P0, R12, R2, RZ ;  /* 0x000000020ca47210 */ /* 0x000fe20007f1e0ff */
[----:B-1----:R-:W-:-:S03]  /*2920*/  IMAD R2, R163, R166, RZ ;  /* 0x000000a6a3027224 */ /* 0x002fc600078e02ff */
[----:B------:R-:W-:Y:S01]  /*2930*/  IADD3.X R165, R13, R3, R171, P0, !PT ;  /* 0x000000030da57210 */ /* 0x000fe200007fe4ab */
[C---:B------:R-:W-:Y:S02]  /*2940*/  IMAD R173, R162.reuse, R167, R2 ;  /* 0x000000a7a2ad7224 */ /* 0x040fe400078e0202 */
[----:B------:R-:W-:-:S04]  /*2950*/  IMAD.WIDE.U32 R2, R162, R166, R164 ;  /* 0x000000a6a2027225 */ /* 0x000fc800078e00a4 */
[----:B------:R-:W-:Y:S01]  /*2960*/  IMAD.IADD R3, R3, 0x1, R173 ;  /* 0x0000000103037824 */ /* 0x000fe200078e02ad */
[----:B--2---:R-:W-:-:S04]  /*2970*/  LEA R6, P0, R2, R14, 0x1 ;  /* 0x0000000e02067211 */ /* 0x004fc800078008ff */
[----:B------:R-:W-:-:S05]  /*2980*/  LEA.HI.X R7, R2, R15, R3, 0x1, P0 ;  /* 0x0000000f02077211 */ /* 0x000fca00000f0c03 */
[----:B------:R0:W2:Y:S01]  /*2990*/  @P1 LDG.E.LTC128B.U16 R5, desc[UR50][R6.64] ;  /* 0x0000003206051981 */ /* 0x0000a2000c1e1520 */
[----:B------:R-:W-:Y:S01]  /*29a0*/  IMAD.WIDE.U32 R2, R162, R166, R12 ;  /* 0x000000a6a2027225 */ /* 0x000fe200078e000c */
[----:B------:R-:W-:Y:S02]  /*29b0*/  BSSY B1, `(.L_x_37) ;  /* 0x0000014000017945 */ /* 0x000fe40003800000 */
[----:B------:R-:W-:-:S04]  /*29c0*/  IADD3 R168, P0, R8, R2, RZ ;  /* 0x0000000208a87210 */ /* 0x000fc80007f1e0ff */
[----:B------:R-:W-:Y:S02]  /*29d0*/  IADD3.X R169, R9, R173, R3, P0, !PT ;  /* 0x000000ad09a97210 */ /* 0x000fe400007fe403 */
[----:B------:R-:W-:Y:S01]  /*29e0*/  LEA R2, P0, R172, UR4, 0x1 ;  /* 0x00000004ac027c11 */ /* 0x000fe2000f8008ff */
[----:B------:R-:W-:-:S03]  /*29f0*/  IMAD.WIDE.U32 R168, R19, R20, R168 ;  /* 0x0000001413a87225 */ /* 0x000fc600078e00a8 */
[----:B------:R-:W-:Y:S02]  /*2a00*/  LEA.HI.X R3, R172, UR5, R175, 0x1, P0 ;  /* 0x00000005ac037c11 */ /* 0x000fe400080f0caf */
[----:B------:R-:W-:Y:S01]  /*2a10*/  ISETP.GT.AND P0, PT, R0, 0x1, PT ;  /* 0x000000010000780c */ /* 0x000fe20003f04270 */
[----:B0-----:R-:W-:Y:S01]  /*2a20*/  IMAD.IADD R7, R171, 0x1, R169 ;  /* 0x00000001ab077824 */ /* 0x001fe200078e02a9 */
[----:B------:R-:W-:Y:S02]  /*2a30*/  LEA R6, P4, R168, R14, 0x1 ;  /* 0x0000000ea8067211 */ /* 0x000fe400078808ff */
[----:B------:R-:W-:Y:S02]  /*2a40*/  ISETP.GT.AND P3, PT, R4, RZ, P0 ;  /* 0x000000ff0400720c */ /* 0x000fe40000764270 */
[----:B------:R-:W-:Y:S01]  /*2a50*/  LEA.HI.X R7, R168, R15, R7, 0x1, P4 ;  /* 0x0000000fa8077211 */ /* 0x000fe200020f0c07 */
[C---:B------:R-:W-:Y:S01]  /*2a60*/  IMAD.SHL.U32 R168, R166.reuse, 0x8, RZ ;  /* 0x00000008a6a87824 */ /* 0x040fe200078e00ff */
[----:B------:R-:W-:Y:S01]  /*2a70*/  SHF.L.U64.HI R169, R166, 0x3, R167 ;  /* 0x00000003a6a97819 */ /* 0x000fe200000102a7 */
[----:B--2---:R-:W-:-:S05]  /*2a80*/  HADD2.F32 R21, -RZ, R5.H0_H0 ;  /* 0x20000005ff157230 */ /* 0x004fca0000004100 */
[----:B------:R-:W-:-:S04]  /*2a90*/  FMUL R21, R21, R22 ;  /* 0x0000001615157220 */ /* 0x000fc80000400000 */
[----:B------:R-:W-:-:S05]  /*2aa0*/  FFMA R21, R24, R23, R21 ;  /* 0x0000001718157223 */ /* 0x000fca0000000015 */
[----:B------:R-:W-:-:S05]  /*2ab0*/  F2FP.F16.F32.PACK_AB R21, RZ, R21 ;  /* 0x00000015ff15723e */ /* 0x000fca00000000ff */
[----:B------:R0:W-:Y:S01]  /*2ac0*/  @P1 STG.E.U16 desc[UR50][R2.64], R21 ;  /* 0x0000001502001986 */ /* 0x0001e2000c101532 */
[----:B------:R-:W-:Y:S05]  /*2ad0*/  @!P3 BRA `(.L_x_38) ;  /* 0x000000000004b947 */ /* 0x000fea0003800000 */
[----:B------:R1:W5:Y:S02]  /*2ae0*/  LDG.E.LTC128B.U16 R5, desc[UR50][R6.64+0x2] ;  /* 0x0000023206057981 */ /* 0x000364000c1e1520 */
.L_x_38:
[----:B------:R-:W-:Y:S05]  /*2af0*/  BSYNC B1 ;  /* 0x0000000000017941 */ /* 0x000fea0003800000 */
.L_x_37:
[----:B0----5:R-:W-:Y:S01]  /*2b00*/  HADD2.F32 R21, -RZ, R5.H0_H0 ;  /* 0x20000005ff157230 */ /* 0x021fe20000004100 */
[----:B------:R-:W-:Y:S01]  /*2b10*/  ISETP.GT.AND P2, PT, R4, 0x8, P2 ;  /* 0x000000080400780c */ /* 0x000fe20001744270 */
[----:B------:R-:W-:-:S04]  /*2b20*/  IMAD.WIDE.U32 R168, R162, R166, R168 ;  /* 0x000000a6a2a87225 */ /* 0x000fc800078e00a8 */
[----:B------:R-:W-:Y:S01]  /*2b30*/  FMUL R18, R21, R22 ;  /* 0x0000001615127220 */ /* 0x000fe20000400000 */
[----:B------:R-:W-:Y:S01]  /*2b40*/  IMAD.IADD R173, R173, 0x1, R169 ;  /* 0x00000001adad7824 */ /* 0x000fe200078e02a9 */
[----:B------:R-:W-:Y:S02]  /*2b50*/  IADD3 R21, P1, R164, R168, RZ ;  /* 0x000000a8a4157210 */ /* 0x000fe40007f3e0ff */
[----:B------:R-:W-:-:S03]  /*2b60*/  FFMA R18, R25, R23, R18 ;  /* 0x0000001719127223 */ /* 0x000fc60000000012 */
[----:B------:R-:W-:Y:S01]  /*2b70*/  IMAD.X R164, R173, 0x1, R165, P1 ;  /* 0x00000001ada47824 */ /* 0x000fe200008e06a5 */
[C---:B------:R-:W-:Y:S02]  /*2b80*/  LEA R24, P1, R21.reuse, R14, 0x1 ;  /* 0x0000000e15187211 */ /* 0x040fe400078208ff */
[----:B------:R-:W-:Y:S02]  /*2b90*/  F2FP.F16.F32.PACK_AB R18, RZ, R18 ;  /* 0x00000012ff12723e */ /* 0x000fe400000000ff */
[----:B------:R-:W-:Y:S02]  /*2ba0*/  LEA.HI.X R25, R21, R15, R164, 0x1, P1 ;  /* 0x0000000f15197211 */ /* 0x000fe400008f0ca4 */
[----:B------:R-:W-:Y:S02]  /*2bb0*/  PRMT R21, R18, 0x7610, R21 ;  /* 0x0000761012157816 */ /* 0x000fe40000000015 */
[----:B------:R-:W-:-:S03]  /*2bc0*/  PRMT R18, R5, 0x7610, R18 ;  /* 0x0000761005127816 */ /* 0x000fc60000000012 */
[----:B------:R0:W-:Y:S04]  /*2bd0*/  @P3 STG.E.U16 desc[UR50][R2.64+0x2], R21 ;  /* 0x0000021502003986 */ /* 0x0001e8000c101532 */
[----:B------:R-:W2:Y:S01]  /*2be0*/  @P2 LDG.E.LTC128B.U16 R18, desc[UR50][R24.64] ;  /* 0x0000003218122981 */ /* 0x000ea2000c1e1520 */
[----:B------:R-:W-:Y:S01]  /*2bf0*/  IADD3 R8, P1, P3, R8, R168, R12 ;  /* 0x000000a808087210 */ /* 0x000fe20007b3e00c */
[----:B------:R-:W-:Y:S01]  /*2c00*/  BSSY B1, `(.L_x_39) ;  /* 0x0000011000017945 */ /* 0x000fe20003800000 */
[C---:B------:R-:W-:Y:S02]  /*2c10*/  SHF.L.U64.HI R11, R10.reuse, 0x4, R11 ;  /* 0x000000040a0b7819 */ /* 0x040fe4000001020b */
[----:B------:R-:W-:Y:S02]  /*2c20*/  IADD3.X R9, R9, R173, R13, P1, P3 ;  /* 0x000000ad09097210 */ /* 0x000fe40000fe640d */
[----:B------:R-:W-:-:S02]  /*2c30*/  LEA R10, P1, R10, R2, 0x4 ;  /* 0x000000020a0a7211 */ /* 0x000fc400078220ff */
[----:B------:R-:W-:Y:S01]  /*2c40*/  ISETP.GT.AND P0, PT, R4, 0x8, P0 ;  /* 0x000000080400780c */ /* 0x000fe20000704270 */
[----:B0-----:R-:W-:-:S04]  /*2c50*/  IMAD.WIDE.U32 R20, R19, R20, R8 ;  /* 0x0000001413147225 */ /* 0x001fc800078e0008 */
[----:B------:R-:W-:Y:S01]  /*2c60*/  IMAD.X R11, R11, 0x1, R3, P1 ;  /* 0x000000010b0b7824 */ /* 0x000fe200008e0603 */
[----:B------:R-:W-:Y:S01]  /*2c70*/  LEA R8, P3, R20, R14, 0x1 ;  /* 0x0000000e14087211 */ /* 0x000fe200078608ff */
[----:B------:R-:W-:-:S05]  /*2c80*/  IMAD.IADD R9, R171, 0x1, R21 ;  /* 0x00000001ab097824 */ /* 0x000fca00078e0215 */
[----:B------:R-:W-:Y:S01]  /*2c90*/  LEA.HI.X R9, R20, R15, R9, 0x1, P3 ;  /* 0x0000000f14097211 */ /* 0x000fe200018f0c09 */
[----:B--2---:R-:W-:-:S05]  /*2ca0*/  HADD2.F32 R5, -RZ, R18.H0_H0 ;  /* 0x20000012ff057230 */ /* 0x004fca0000004100 */
[----:B------:R-:W-:-:S04]  /*2cb0*/  FMUL R5, R5, R22 ;  /* 0x0000001605057220 */ /* 0x000fc80000400000 */
[----:B------:R-:W-:-:S05]  /*2cc0*/  FFMA R5, R26, R23, R5 ;  /* 0x000000171a057223 */ /* 0x000fca0000000005 */
[----:B------:R-:W-:-:S05]  /*2cd0*/  F2FP.F16.F32.PACK_AB R5, RZ, R5 ;  /* 0x00000005ff05723e */ /* 0x000fca00000000ff */
[----:B------:R0:W-:Y:S01]  /*2ce0*/  @P2 STG.E.U16 desc[UR50][R10.64], R5 ;  /* 0x000000050a002986 */ /* 0x0001e2000c101532 */
[----:B------:R-:W-:Y:S05]  /*2cf0*/  @!P0 BRA `(.L_x_40) ;  /* 0x0000000000048947 */ /* 0x000fea0003800000 */
[----:B------:R2:W5:Y:S02]  /*2d00*/  LDG.E.LTC128B.U16 R18, desc[UR50][R8.64+0x2] ;  /* 0x0000023208127981 */ /* 0x000564000c1e1520 */
.L_x_40:
[----:B------:R-:W-:Y:S05]  /*2d10*/  BSYNC B1 ;  /* 0x0000000000017941 */ /* 0x000fea0003800000 */
.L_x_39:
[----:B0----5:R-:W-:Y:S01]  /*2d20*/  HADD2.F32 R5, -RZ, R18.H0_H0 ;  /* 0x20000012ff057230 */ /* 0x021fe20000004100 */
[----:B------:R-:W-:Y:S01]  /*2d30*/  ISETP.GT.AND P1, PT, R0, 0x8, PT ;  /* 0x000000080000780c */ /* 0x000fe20003f24270 */
[----:B------:R-:W-:Y:S03]  /*2d40*/  BSSY B1, `(.L_x_41) ;  /* 0x0000008000017945 */ /* 0x000fe60003800000 */
[----:B------:R-:W-:Y:S01]  /*2d50*/  FMUL R12, R5, R22 ;  /* 0x00000016050c7220 */ /* 0x000fe20000400000 */
[----:B------:R-:W-:-:S03]  /*2d60*/  ISETP.GT.AND P2, PT, R4, RZ, P1 ;  /* 0x000000ff0400720c */ /* 0x000fc60000f44270 */
[----:B------:R-:W-:-:S05]  /*2d70*/  FFMA R12, R27, R23, R12 ;  /* 0x000000171b0c7223 */ /* 0x000fca000000000c */
[----:B------:R-:W-:-:S05]  /*2d80*/  F2FP.F16.F32.PACK_AB R12, RZ, R12 ;  /* 0x0000000cff0c723e */ /* 0x000fca00000000ff */
[----:B------:R0:W-:Y:S01]  /*2d90*/  @P0 STG.E.U16 desc[UR50][R10.64+0x2], R12 ;  /* 0x0000020c0a000986 */ /* 0x0001e2000c101532 */
[----:B------:R-:W-:Y:S05]  /*2da0*/  @!P2 BRA `(.L_x_42) ;  /* 0x000000000004a947 */ /* 0x000fea0003800000 */
[----:B------:R3:W5:Y:S02]  /*2db0*/  LDG.E.LTC128B.U16 R18, desc[UR50][R6.64+0x10] ;  /* 0x0000103206127981 */ /* 0x000764000c1e1520 */
.L_x_42:
[----:B------:R-:W-:Y:S05]  /*2dc0*/  BSYNC B1 ;  /* 0x0000000000017941 */ /* 0x000fea0003800000 */
.L_x_41:
[----:B-----5:R-:W-:Y:S01]  /*2dd0*/  HADD2.F32 R5, -RZ, R18.H0_H0 ;  /* 0x20000012ff057230 */ /* 0x020fe20000004100 */
        /* <DEDUP_REMOVED lines=9> */
.L_x_44:
[----:B------:R-:W-:Y:S05]  /*2e70*/  BSYNC B1 ;  /* 0x0000000000017941 */ /* 0x000fea0003800000 */
.L_x_43:
[----:B----45:R-:W-:Y:S01]  /*2e80*/  HADD2.F32 R5, -RZ, R18.H0_H0 ;  /* 0x20000012ff057230 */ /* 0x030fe20000004100 */
[----:B------:R-:W-:Y:S01]  /*2e90*/  ISETP.GT.AND P1, PT, R4, 0x8, P1 ;  /* 0x000000080400780c */ /* 0x000fe20000f24270 */
[----:B------:R-:W-:Y:S03]  /*2ea0*/  BSSY B1, `(.L_x_45) ;  /* 0x0000007000017945 */ /* 0x000fe60003800000 */
[----:B0-----:R-:W-:-:S04]  /*2eb0*/  FMUL R12, R5, R22 ;  /* 0x00000016050c7220 */ /* 0x001fc80000400000 */
[----:B------:R-:W-:-:S05]  /*2ec0*/  FFMA R12, R29, R23, R12 ;  /* 0x000000171d0c7223 */ /* 0x000fca000000000c */
[----:B------:R-:W-:-:S05]  /*2ed0*/  F2FP.F16.F32.PACK_AB R12, RZ, R12 ;  /* 0x0000000cff0c723e */ /* 0x000fca00000000ff */
[----:B------:R0:W-:Y:S01]  /*2ee0*/  @P3 STG.E.U16 desc[UR50][R2.64+0x12], R12 ;  /* 0x0000120c02003986 */ /* 0x0001e2000c101532 */
[----:B------:R-:W-:Y:S05]  /*2ef0*/  @!P1 BRA `(.L_x_46) ;  /* 0x0000000000049947 */ /* 0x000fea0003800000 */
[----:B------:R4:W5:Y:S02]  /*2f00*/  LDG.E.LTC128B.U16 R18, desc[UR50][R8.64+0x10] ;  /* 0x0000103208127981 */ /* 0x000964000c1e1520 */
.L_x_46:
[----:B------:R-:W-:Y:S05]  /*2f10*/  BSYNC B1 ;  /* 0x0000000000017941 */ /* 0x000fea0003800000 */
.L_x_45:
[----:B-----5:R-:W-:Y:S01]  /*2f20*/  HADD2.F32 R5, -RZ, R18.H0_H0 ;  /* 0x20000012ff057230 */ /* 0x020fe20000004100 */
[----:B------:R-:W-:Y:S01]  /*2f30*/  ISETP.GT.AND P0, PT, R4, 0x8, P0 ;  /* 0x000000080400780c */ /* 0x000fe20000704270 */
[----:B------:R-:W-:Y:S03]  /*2f40*/  BSSY B1, `(.L_x_47) ;  /* 0x0000007000017945 */ /* 0x000fe60003800000 */
[----:B------:R-:W-:-:S04]  /*2f50*/  FMUL R5, R5, R22 ;  /* 0x0000001605057220 */ /* 0x000fc80000400000 */
[----:B------:R-:W-:-:S05]  /*2f60*/  FFMA R5, R30, R23, R5 ;  /* 0x000000171e057223 */ /* 0x000fca0000000005 */
[----:B------:R-:W-:-:S05]  /*2f70*/  F2FP.F16.F32.PACK_AB R5, RZ, R5 ;  /* 0x00000005ff05723e */ /* 0x000fca00000000ff */
[----:B------:R0:W-:Y:S01]  /*2f80*/  @P1 STG.E.U16 desc[UR50][R10.64+0x10], R5 ;  /* 0x000010050a001986 */ /* 0x0001e2000c101532 */
[----:B------:R-:W-:Y:S05]  /*2f90*/  @!P0 BRA `(.L_x_48) ;  /* 0x0000000000048947 */ /* 0x000fea0003800000 */
[----:B------:R0:W5:Y:S02]  /*2fa0*/  LDG.E.LTC128B.U16 R18, desc[UR50][R8.64+0x12] ;  /* 0x0000123208127981 */ /* 0x000164000c1e1520 */
.L_x_48:
[----:B------:R-:W-:Y:S05]  /*2fb0*/  BSYNC B1 ;  /* 0x0000000000017941 */ /* 0x000fea0003800000 */
.L_x_47:
        /* <DEDUP_REMOVED lines=10> */
.L_x_50:
[----:B------:R-:W-:Y:S05]  /*3060*/  BSYNC B1 ;  /* 0x0000000000017941 */ /* 0x000fea0003800000 */
.L_x_49:
        /* <DEDUP_REMOVED lines=10> */
.L_x_52:
[----:B------:R-:W-:Y:S05]  /*3110*/  BSYNC B1 ;  /* 0x0000000000017941 */ /* 0x000fea0003800000 */
.L_x_51:
[----:B0----5:R-:W-:Y:S01]  /*3120*/  HADD2.F32 R5, -RZ, R18.H0_H0 ;  /* 0x20000012ff057230 */ /* 0x021fe20000004100 */
        /* <DEDUP_REMOVED lines=8> */
.L_x_54:
[----:B------:R-:W-:Y:S05]  /*31b0*/  BSYNC B1 ;  /* 0x0000000000017941 */ /* 0x000fea0003800000 */
.L_x_53:
        /* <DEDUP_REMOVED lines=9> */
.L_x_56:
[----:B------:R-:W-:Y:S05]  /*3250*/  BSYNC B1 ;  /* 0x0000000000017941 */ /* 0x000fea0003800000 */
.L_x_55:
        /* <DEDUP_REMOVED lines=10> */
.L_x_58:
[----:B------:R-:W-:Y:S05]  /*3300*/  BSYNC B1 ;  /* 0x0000000000017941 */ /* 0x000fea0003800000 */
.L_x_57:
        /* <DEDUP_REMOVED lines=10> */
.L_x_60:
[----:B------:R-:W-:Y:S05]  /*33b0*/  BSYNC B1 ;  /* 0x0000000000017941 */ /* 0x000fea0003800000 */
.L_x_59:
        /* <DEDUP_REMOVED lines=9> */
.L_x_62:
[----:B------:R-:W-:Y:S05]  /*3450*/  BSYNC B1 ;  /* 0x0000000000017941 */ /* 0x000fea0003800000 */
.L_x_61:
        /* <DEDUP_REMOVED lines=9> */
.L_x_64:
[----:B------:R-:W-:Y:S05]  /*34f0*/  BSYNC B1 ;  /* 0x0000000000017941 */ /* 0x000fea0003800000 */
.L_x_63:
        /* <DEDUP_REMOVED lines=10> */
.L_x_66:
[----:B------:R-:W-:Y:S05]  /*35a0*/  BSYNC B1 ;  /* 0x0000000000017941 */ /* 0x000fea0003800000 */
.L_x_65:
        /* <DEDUP_REMOVED lines=10> */
.L_x_68:
[----:B------:R-:W-:Y:S05]  /*3650*/  BSYNC B1 ;  /* 0x0000000000017941 */ /* 0x000fea0003800000 */
.L_x_67:
        /* <DEDUP_REMOVED lines=9> */
.L_x_70:
[----:B------:R-:W-:Y:S05]  /*36f0*/  BSYNC B1 ;  /* 0x0000000000017941 */ /* 0x000fea0003800000 */
.L_x_69:
        /* <DEDUP_REMOVED lines=9> */
.L_x_72:
[----:B------:R-:W-:Y:S05]  /*3790*/  BSYNC B1 ;  /* 0x0000000000017941 */ /* 0x000fea0003800000 */
.L_x_71:
        /* <DEDUP_REMOVED lines=10> */
.L_x_74:
[----:B------:R-:W-:Y:S05]  /*3840*/  BSYNC B1 ;  /* 0x0000000000017941 */ /* 0x000fea0003800000 */
.L_x_73:
        /* <DEDUP_REMOVED lines=10> */
.L_x_76:
[----:B------:R-:W-:Y:S05]  /*38f0*/  BSYNC B1 ;  /* 0x0000000000017941 */ /* 0x000fea0003800000 */
.L_x_75:
        /* <DEDUP_REMOVED lines=9> */
.L_x_78:
[----:B------:R-:W-:Y:S05]  /*3990*/  BSYNC B1 ;  /* 0x0000000000017941 */ /* 0x000fea0003800000 */
.L_x_77:
        /* <DEDUP_REMOVED lines=9> */
.L_x_80:
[----:B------:R-:W-:Y:S05]  /*3a30*/  BSYNC B1 ;  /* 0x0000000000017941 */ /* 0x000fea0003800000 */
.L_x_79:
        /* <DEDUP_REMOVED lines=10> */
.L_x_82:
[----:B------:R-:W-:Y:S05]  /*3ae0*/  BSYNC B1 ;  /* 0x0000000000017941 */ /* 0x000fea0003800000 */
.L_x_81:
        /* <DEDUP_REMOVED lines=10> */
.L_x_84:
[----:B------:R-:W-:Y:S05]  /*3b90*/  BSYNC B1 ;  /* 0x0000000000017941 */ /* 0x000fea0003800000 */
.L_x_83:
        /* <DEDUP_REMOVED lines=9> */
.L_x_86:
[----:B------:R-:W-:Y:S05]  /*3c30*/  BSYNC B1 ;  /* 0x0000000000017941 */ /* 0x000fea0003800000 */
.L_x_85:
        /* <DEDUP_REMOVED lines=9> */
.L_x_88:
[----:B------:R-:W-:Y:S05]  /*3cd0*/  BSYNC B1 ;  /* 0x0000000000017941 */ /* 0x000fea0003800000 */
.L_x_87:
        /* <DEDUP_REMOVED lines=10> */
.L_x_90:
[----:B------:R-:W-:Y:S05]  /*3d80*/  BSYNC B1 ;  /* 0x0000000000017941 */ /* 0x000fea0003800000 */
.L_x_89:
        /* <DEDUP_REMOVED lines=10> */
.L_x_92:
[----:B------:R-:W-:Y:S05]  /*3e30*/  BSYNC B1 ;  /* 0x0000000000017941 */ /* 0x000fea0003800000 */
.L_x_91:
        /* <DEDUP_REMOVED lines=9> */
.L_x_94:
[----:B------:R-:W-:Y:S05]  /*3ed0*/  BSYNC B1 ;  /* 0x0000000000017941 */ /* 0x000fea0003800000 */
.L_x_93:
        /* <DEDUP_REMOVED lines=9> */
.L_x_96:
[----:B------:R-:W-:Y:S05]  /*3f70*/  BSYNC B1 ;  /* 0x0000000000017941 */ /* 0x000fea0003800000 */
.L_x_95:
        /* <DEDUP_REMOVED lines=10> */
.L_x_98:
[----:B------:R-:W-:Y:S05]  /*4020*/  BSYNC B1 ;  /* 0x0000000000017941 */ /* 0x000fea0003800000 */
.L_x_97:
        /* <DEDUP_REMOVED lines=10> */
.L_x_100:
[----:B------:R-:W-:Y:S05]  /*40d0*/  BSYNC B1 ;  /* 0x0000000000017941 */ /* 0x000fea0003800000 */
.L_x_99:
        /* <DEDUP_REMOVED lines=9> */
.L_x_102:
[----:B------:R-:W-:Y:S05]  /*4170*/  BSYNC B1 ;  /* 0x0000000000017941 */ /* 0x000fea0003800000 */
.L_x_101:
        /* <DEDUP_REMOVED lines=9> */
.L_x_104:
[----:B------:R-:W-:Y:S05]  /*4210*/  BSYNC B1 ;  /* 0x0000000000017941 */ /* 0x000fea0003800000 */
.L_x_103:
        /* <DEDUP_REMOVED lines=10> */
.L_x_106:
[----:B------:R-:W-:Y:S05]  /*42c0*/  BSYNC B1 ;  /* 0x0000000000017941 */ /* 0x000fea0003800000 */
.L_x_105:
        /* <DEDUP_REMOVED lines=10> */
.L_x_108:
[----:B------:R-:W-:Y:S05]  /*4370*/  BSYNC B1 ;  /* 0x0000000000017941 */ /* 0x000fea0003800000 */
.L_x_107:
        /* <DEDUP_REMOVED lines=9> */
.L_x_110:
[----:B------:R-:W-:Y:S05]  /*4410*/  BSYNC B1 ;  /* 0x0000000000017941 */ /* 0x000fea0003800000 */
.L_x_109:
        /* <DEDUP_REMOVED lines=9> */
.L_x_112:
[----:B------:R-:W-:Y:S05]  /*44b0*/  BSYNC B1 ;  /* 0x0000000000017941 */ /* 0x000fea0003800000 */
.L_x_111:
        /* <DEDUP_REMOVED lines=10> */
.L_x_114:
[----:B------:R-:W-:Y:S05]  /*4560*/  BSYNC B1 ;  /* 0x0000000000017941 */ /* 0x000fea0003800000 */
.L_x_113:
        /* <DEDUP_REMOVED lines=10> */
.L_x_116:
[----:B------:R-:W-:Y:S05]  /*4610*/  BSYNC B1 ;  /* 0x0000000000017941 */ /* 0x000fea0003800000 */
.L_x_115:
        /* <DEDUP_REMOVED lines=9> */
.L_x_118:
[----:B------:R-:W-:Y:S05]  /*46b0*/  BSYNC B1 ;  /* 0x0000000000017941 */ /* 0x000fea0003800000 */
.L_x_117:
        /* <DEDUP_REMOVED lines=9> */
.L_x_120:
[----:B------:R-:W-:Y:S05]  /*4750*/  BSYNC B1 ;  /* 0x0000000000017941 */ /* 0x000fea0003800000 */
.L_x_119:
        /* <DEDUP_REMOVED lines=10> */
.L_x_122:
[----:B------:R-:W-:Y:S05]  /*4800*/  BSYNC B1 ;  /* 0x0000000000017941 */ /* 0x000fea0003800000 */
.L_x_121:
        /* <DEDUP_REMOVED lines=10> */
.L_x_124:
[----:B------:R-:W-:Y:S05]  /*48b0*/  BSYNC B1 ;  /* 0x0000000000017941 */ /* 0x000fea0003800000 */
.L_x_123:
        /* <DEDUP_REMOVED lines=9> */
.L_x_126:
[----:B------:R-:W-:Y:S05]  /*4950*/  BSYNC B1 ;  /* 0x0000000000017941 */ /* 0x000fea0003800000 */
.L_x_125:
        /* <DEDUP_REMOVED lines=9> */
.L_x_128:
[----:B------:R-:W-:Y:S05]  /*49f0*/  BSYNC B1 ;  /* 0x0000000000017941 */ /* 0x000fea0003800000 */
.L_x_127:
        /* <DEDUP_REMOVED lines=10> */
.L_x_130:
[----:B------:R-:W-:Y:S05]  /*4aa0*/  BSYNC B1 ;  /* 0x0000000000017941 */ /* 0x000fea0003800000 */
.L_x_129:
        /* <DEDUP_REMOVED lines=10> */
.L_x_132:
[----:B------:R-:W-:Y:S05]  /*4b50*/  BSYNC B1 ;  /* 0x0000000000017941 */ /* 0x000fea0003800000 */
.L_x_131:
        /* <DEDUP_REMOVED lines=9> */
.L_x_134:
[----:B------:R-:W-:Y:S05]  /*4bf0*/  BSYNC B1 ;  /* 0x0000000000017941 */ /* 0x000fea0003800000 */
.L_x_133:
        /* <DEDUP_REMOVED lines=9> */
.L_x_136:
[----:B------:R-:W-:Y:S05]  /*4c90*/  BSYNC B1 ;  /* 0x0000000000017941 */ /* 0x000fea0003800000 */
.L_x_135:
        /* <DEDUP_REMOVED lines=10> */
.L_x_138:
[----:B------:R-:W-:Y:S05]  /*4d40*/  BSYNC B1 ;  /* 0x0000000000017941 */ /* 0x000fea0003800000 */
.L_x_137:
        /* <DEDUP_REMOVED lines=10> */
.L_x_140:
[----:B------:R-:W-:Y:S05]  /*4df0*/  BSYNC B1 ;  /* 0x0000000000017941 */ /* 0x000fea0003800000 */
.L_x_139:
        /* <DEDUP_REMOVED lines=9> */
.L_x_142:
[----:B------:R-:W-:Y:S05]  /*4e90*/  BSYNC B1 ;  /* 0x0000000000017941 */ /* 0x000fea0003800000 */
.L_x_141:
        /* <DEDUP_REMOVED lines=9> */
.L_x_144:
[----:B------:R-:W-:Y:S05]  /*4f30*/  BSYNC B1 ;  /* 0x0000000000017941 */ /* 0x000fea0003800000 */
.L_x_143:
        /* <DEDUP_REMOVED lines=10> */
.L_x_146:
[----:B------:R-:W-:Y:S05]  /*4fe0*/  BSYNC B1 ;  /* 0x0000000000017941 */ /* 0x000fea0003800000 */
.L_x_145:
        /* <DEDUP_REMOVED lines=10> */
.L_x_148:
[----:B------:R-:W-:Y:S05]  /*5090*/  BSYNC B1 ;  /* 0x0000000000017941 */ /* 0x000fea0003800000 */
.L_x_147:
        /* <DEDUP_REMOVED lines=9> */
.L_x_150:
[----:B------:R-:W-:Y:S05]  /*5130*/  BSYNC B1 ;  /* 0x0000000000017941 */ /* 0x000fea0003800000 */
.L_x_149:
        /* <DEDUP_REMOVED lines=9> */
.L_x_152:
[----:B------:R-:W-:Y:S05]  /*51d0*/  BSYNC B1 ;  /* 0x0000000000017941 */ /* 0x000fea0003800000 */
.L_x_151:
        /* <DEDUP_REMOVED lines=10> */
.L_x_154:
[----:B------:R-:W-:Y:S05]  /*5280*/  BSYNC B1 ;  /* 0x0000000000017941 */ /* 0x000fea0003800000 */
.L_x_153:
        /* <DEDUP_REMOVED lines=10> */
.L_x_156:
[----:B------:R-:W-:Y:S05]  /*5330*/  BSYNC B1 ;  /* 0x0000000000017941 */ /* 0x000fea0003800000 */
.L_x_155:
        /* <DEDUP_REMOVED lines=9> */
.L_x_158:
[----:B------:R-:W-:Y:S05]  /*53d0*/  BSYNC B1 ;  /* 0x0000000000017941 */ /* 0x000fea0003800000 */
.L_x_157:
        /* <DEDUP_REMOVED lines=9> */
.L_x_160:
[----:B------:R-:W-:Y:S05]  /*5470*/  BSYNC B1 ;  /* 0x0000000000017941 */ /* 0x000fea0003800000 */
.L_x_159:
        /* <DEDUP_REMOVED lines=10> */
.L_x_162:
[----:B------:R-:W-:Y:S05]  /*5520*/  BSYNC B1 ;  /* 0x0000000000017941 */ /* 0x000fea0003800000 */
.L_x_161:
        /* <DEDUP_REMOVED lines=10> */
.L_x_164:
[----:B------:R-:W-:Y:S05]  /*55d0*/  BSYNC B1 ;  /* 0x0000000000017941 */ /* 0x000fea0003800000 */
.L_x_163:
        /* <DEDUP_REMOVED lines=9> */
.L_x_166:
[----:B------:R-:W-:Y:S05]  /*5670*/  BSYNC B1 ;  /* 0x0000000000017941 */ /* 0x000fea0003800000 */
.L_x_165:
        /* <DEDUP_REMOVED lines=9> */
.L_x_168:
[----:B------:R-:W-:Y:S05]  /*5710*/  BSYNC B1 ;  /* 0x0000000000017941 */ /* 0x000fea0003800000 */
.L_x_167:
        /* <DEDUP_REMOVED lines=10> */
.L_x_170:
[----:B------:R-:W-:Y:S05]  /*57c0*/  BSYNC B1 ;  /* 0x0000000000017941 */ /* 0x000fea0003800000 */
.L_x_169:
        /* <DEDUP_REMOVED lines=10> */
.L_x_172:
[----:B------:R-:W-:Y:S05]  /*5870*/  BSYNC B1 ;  /* 0x0000000000017941 */ /* 0x000fea0003800000 */
.L_x_171:
        /* <DEDUP_REMOVED lines=9> */
.L_x_174:
[----:B------:R-:W-:Y:S05]  /*5910*/  BSYNC B1 ;  /* 0x0000000000017941 */ /* 0x000fea0003800000 */
.L_x_173:
        /* <DEDUP_REMOVED lines=9> */
.L_x_176:
[----:B------:R-:W-:Y:S05]  /*59b0*/  BSYNC B1 ;  /* 0x0000000000017941 */ /* 0x000fea0003800000 */
.L_x_175:
        /* <DEDUP_REMOVED lines=10> */
.L_x_178:
[----:B------:R-:W-:Y:S05]  /*5a60*/  BSYNC B1 ;  /* 0x0000000000017941 */ /* 0x000fea0003800000 */
.L_x_177:
        /* <DEDUP_REMOVED lines=10> */
.L_x_180:
[----:B------:R-:W-:Y:S05]  /*5b10*/  BSYNC B1 ;  /* 0x0000000000017941 */ /* 0x000fea0003800000 */
.L_x_179:
        /* <DEDUP_REMOVED lines=9> */
.L_x_182:
[----:B------:R-:W-:Y:S05]  /*5bb0*/  BSYNC B1 ;  /* 0x0000000000017941 */ /* 0x000fea0003800000 */
.L_x_181:
        /* <DEDUP_REMOVED lines=9> */
.L_x_184:
[----:B------:R-:W-:Y:S05]  /*5c50*/  BSYNC B1 ;  /* 0x0000000000017941 */ /* 0x000fea0003800000 */
.L_x_183:
        /* <DEDUP_REMOVED lines=10> */
.L_x_186:
[----:B------:R-:W-:Y:S05]  /*5d00*/  BSYNC B1 ;  /* 0x0000000000017941 */ /* 0x000fea0003800000 */
.L_x_185:
        /* <DEDUP_REMOVED lines=10> */
.L_x_188:
[----:B------:R-:W-:Y:S05]  /*5db0*/  BSYNC B1 ;  /* 0x0000000000017941 */ /* 0x000fea0003800000 */
.L_x_187:
        /* <DEDUP_REMOVED lines=9> */
.L_x_190:
[----:B------:R-:W-:Y:S05]  /*5e50*/  BSYNC B1 ;  /* 0x0000000000017941 */ /* 0x000fea0003800000 */
.L_x_189:
        /* <DEDUP_REMOVED lines=9> */
.L_x_192:
[----:B------:R-:W-:Y:S05]  /*5ef0*/  BSYNC B1 ;  /* 0x0000000000017941 */ /* 0x000fea0003800000 */
.L_x_191:
        /* <DEDUP_REMOVED lines=10> */
.L_x_194:
[----:B------:R-:W-:Y:S05]  /*5fa0*/  BSYNC B1 ;  /* 0x0000000000017941 */ /* 0x000fea0003800000 */
.L_x_193:
        /* <DEDUP_REMOVED lines=10> */
.L_x_196:
[----:B------:R-:W-:Y:S05]  /*6050*/  BSYNC B1 ;  /* 0x0000000000017941 */ /* 0x000fea0003800000 */
.L_x_195:
        /* <DEDUP_REMOVED lines=9> */
.L_x_198:
[----:B------:R-:W-:Y:S05]  /*60f0*/  BSYNC B1 ;  /* 0x0000000000017941 */ /* 0x000fea0003800000 */
.L_x_197:
        /* <DEDUP_REMOVED lines=9> */
.L_x_200:
[----:B------:R-:W-:Y:S05]  /*6190*/  BSYNC B1 ;  /* 0x0000000000017941 */ /* 0x000fea0003800000 */
.L_x_199:
        /* <DEDUP_REMOVED lines=10> */
.L_x_202:
[----:B------:R-:W-:Y:S05]  /*6240*/  BSYNC B1 ;  /* 0x0000000000017941 */ /* 0x000fea0003800000 */
.L_x_201:
        /* <DEDUP_REMOVED lines=10> */
.L_x_204:
[----:B------:R-:W-:Y:S05]  /*62f0*/  BSYNC B1 ;  /* 0x0000000000017941 */ /* 0x000fea0003800000 */
.L_x_203:
        /* <DEDUP_REMOVED lines=9> */
.L_x_206:
[----:B------:R-:W-:Y:S05]  /*6390*/  BSYNC B1 ;  /* 0x0000000000017941 */ /* 0x000fea0003800000 */
.L_x_205:
        /* <DEDUP_REMOVED lines=9> */
.L_x_208:
[----:B------:R-:W-:Y:S05]  /*6430*/  BSYNC B1 ;  /* 0x0000000000017941 */ /* 0x000fea0003800000 */
.L_x_207:
        /* <DEDUP_REMOVED lines=10> */
.L_x_210:
[----:B------:R-:W-:Y:S05]  /*64e0*/  BSYNC B1 ;  /* 0x0000000000017941 */ /* 0x000fea0003800000 */
.L_x_209:
        /* <DEDUP_REMOVED lines=10> */
.L_x_212:
[----:B------:R-:W-:Y:S05]  /*6590*/  BSYNC B1 ;  /* 0x0000000000017941 */ /* 0x000fea0003800000 */
.L_x_211:
        /* <DEDUP_REMOVED lines=9> */
.L_x_214:
[----:B------:R-:W-:Y:S05]  /*6630*/  BSYNC B1 ;  /* 0x0000000000017941 */ /* 0x000fea0003800000 */
.L_x_213:
        /* <DEDUP_REMOVED lines=9> */
.L_x_216:
[----:B------:R-:W-:Y:S05]  /*66d0*/  BSYNC B1 ;  /* 0x0000000000017941 */ /* 0x000fea0003800000 */
.L_x_215:
        /* <DEDUP_REMOVED lines=10> */
.L_x_218:
[----:B------:R-:W-:Y:S05]  /*6780*/  BSYNC B1 ;  /* 0x0000000000017941 */ /* 0x000fea0003800000 */
.L_x_217:
        /* <DEDUP_REMOVED lines=10> */
.L_x_220:
[----:B------:R-:W-:Y:S05]  /*6830*/  BSYNC B1 ;  /* 0x0000000000017941 */ /* 0x000fea0003800000 */
.L_x_219:
        /* <DEDUP_REMOVED lines=9> */
.L_x_222:
[----:B------:R-:W-:Y:S05]  /*68d0*/  BSYNC B1 ;  /* 0x0000000000017941 */ /* 0x000fea0003800000 */
.L_x_221:
        /* <DEDUP_REMOVED lines=9> */
.L_x_224:
[----:B------:R-:W-:Y:S05]  /*6970*/  BSYNC B1 ;  /* 0x0000000000017941 */ /* 0x000fea0003800000 */
.L_x_223:
        /* <DEDUP_REMOVED lines=10> */
.L_x_226:
[----:B------:R-:W-:Y:S05]  /*6a20*/  BSYNC B1 ;  /* 0x0000000000017941 */ /* 0x000fea0003800000 */
.L_x_225:
        /* <DEDUP_REMOVED lines=10> */
.L_x_228:
[----:B------:R-:W-:Y:S05]  /*6ad0*/  BSYNC B1 ;  /* 0x0000000000017941 */ /* 0x000fea0003800000 */
.L_x_227:
        /* <DEDUP_REMOVED lines=9> */
.L_x_230:
[----:B------:R-:W-:Y:S05]  /*6b70*/  BSYNC B1 ;  /* 0x0000000000017941 */ /* 0x000fea0003800000 */
.L_x_229:
        /* <DEDUP_REMOVED lines=9> */
.L_x_232:
[----:B------:R-:W-:Y:S05]  /*6c10*/  BSYNC B1 ;  /* 0x0000000000017941 */ /* 0x000fea0003800000 */
.L_x_231:
        /* <DEDUP_REMOVED lines=10> */
.L_x_234:
[----:B------:R-:W-:Y:S05]  /*6cc0*/  BSYNC B1 ;  /* 0x0000000000017941 */ /* 0x000fea0003800000 */
.L_x_233:
        /* <DEDUP_REMOVED lines=10> */
.L_x_236:
[----:B------:R-:W-:Y:S05]  /*6d70*/  BSYNC B1 ;  /* 0x0000000000017941 */ /* 0x000fea0003800000 */
.L_x_235:
        /* <DEDUP_REMOVED lines=9> */
.L_x_238:
[----:B------:R-:W-:Y:S05]  /*6e10*/  BSYNC B1 ;  /* 0x0000000000017941 */ /* 0x000fea0003800000 */
.L_x_237:
        /* <DEDUP_REMOVED lines=9> */
.L_x_240:
[----:B------:R-:W-:Y:S05]  /*6eb0*/  BSYNC B1 ;  /* 0x0000000000017941 */ /* 0x000fea0003800000 */
.L_x_239:
        /* <DEDUP_REMOVED lines=10> */
.L_x_242:
[----:B------:R-:W-:Y:S05]  /*6f60*/  BSYNC B1 ;  /* 0x0000000000017941 */ /* 0x000fea0003800000 */
.L_x_241:
        /* <DEDUP_REMOVED lines=10> */
.L_x_244:
[----:B------:R-:W-:Y:S05]  /*7010*/  BSYNC B1 ;  /* 0x0000000000017941 */ /* 0x000fea0003800000 */
.L_x_243:
        /* <DEDUP_REMOVED lines=9> */
.L_x_246:
[----:B------:R-:W-:Y:S05]  /*70b0*/  BSYNC B1 ;  /* 0x0000000000017941 */ /* 0x000fea0003800000 */
.L_x_245:
        /* <DEDUP_REMOVED lines=9> */
.L_x_248:
[----:B------:R-:W-:Y:S05]  /*7150*/  BSYNC B1 ;  /* 0x0000000000017941 */ /* 0x000fea0003800000 */
.L_x_247:
        /* <DEDUP_REMOVED lines=10> */
.L_x_250:
[----:B------:R-:W-:Y:S05]  /*7200*/  BSYNC B1 ;  /* 0x0000000000017941 */ /* 0x000fea0003800000 */
.L_x_249:
        /* <DEDUP_REMOVED lines=10> */
.L_x_252:
[----:B------:R-:W-:Y:S05]  /*72b0*/  BSYNC B1 ;  /* 0x0000000000017941 */ /* 0x000fea0003800000 */
.L_x_251:
        /* <DEDUP_REMOVED lines=9> */
.L_x_254:
[----:B------:R-:W-:Y:S05]  /*7350*/  BSYNC B1 ;  /* 0x0000000000017941 */ /* 0x000fea0003800000 */
.L_x_253:
        /* <DEDUP_REMOVED lines=9> */
.L_x_256:
[----:B------:R-:W-:Y:S05]  /*73f0*/  BSYNC B1 ;  /* 0x0000000000017941 */ /* 0x000fea0003800000 */
.L_x_255:
        /* <DEDUP_REMOVED lines=10> */
.L_x_258:
[----:B------:R-:W-:Y:S05]  /*74a0*/  BSYNC B1 ;  /* 0x0000000000017941 */ /* 0x000fea0003800000 */
.L_x_257:
        /* <DEDUP_REMOVED lines=10> */
.L_x_260:
[----:B------:R-:W-:Y:S05]  /*7550*/  BSYNC B1 ;  /* 0x0000000000017941 */ /* 0x000fea0003800000 */
.L_x_259:
        /* <DEDUP_REMOVED lines=9> */
.L_x_262:
[----:B------:R-:W-:Y:S05]  /*75f0*/  BSYNC B1 ;  /* 0x0000000000017941 */ /* 0x000fea0003800000 */
.L_x_261:
        /* <DEDUP_REMOVED lines=9> */
.L_x_264:
[----:B------:R-:W-:Y:S05]  /*7690*/  BSYNC B1 ;  /* 0x0000000000017941 */ /* 0x000fea0003800000 */
.L_x_263:
        /* <DEDUP_REMOVED lines=10> */
.L_x_266:
[----:B------:R-:W-:Y:S05]  /*7740*/  BSYNC B1 ;  /* 0x0000000000017941 */ /* 0x000fea0003800000 */
.L_x_265:
        /* <DEDUP_REMOVED lines=10> */
.L_x_268:
[----:B------:R-:W-:Y:S05]  /*77f0*/  BSYNC B1 ;  /* 0x0000000000017941 */ /* 0x000fea0003800000 */
.L_x_267:
        /* <DEDUP_REMOVED lines=9> */
.L_x_270:
[----:B------:R-:W-:Y:S05]  /*7890*/  BSYNC B1 ;  /* 0x0000000000017941 */ /* 0x000fea0003800000 */
.L_x_269:
        /* <DEDUP_REMOVED lines=9> */
.L_x_272:
[----:B------:R-:W-:Y:S05]  /*7930*/  BSYNC B1 ;  /* 0x0000000000017941 */ /* 0x000fea0003800000 */
.L_x_271:
        /* <DEDUP_REMOVED lines=10> */
.L_x_274:
[----:B------:R-:W-:Y:S05]  /*79e0*/  BSYNC B1 ;  /* 0x0000000000017941 */ /* 0x000fea0003800000 */
.L_x_273:
        /* <DEDUP_REMOVED lines=10> */
.L_x_276:
[----:B------:R-:W-:Y:S05]  /*7a90*/  BSYNC B1 ;  /* 0x0000000000017941 */ /* 0x000fea0003800000 */
.L_x_275:
        /* <DEDUP_REMOVED lines=9> */
.L_x_278:
[----:B------:R-:W-:Y:S05]  /*7b30*/  BSYNC B1 ;  /* 0x0000000000017941 */ /* 0x000fea0003800000 */
.L_x_277:
        /* <DEDUP_REMOVED lines=9> */
.L_x_280:
[----:B------:R-:W-:Y:S05]  /*7bd0*/  BSYNC B1 ;  /* 0x0000000000017941 */ /* 0x000fea0003800000 */
.L_x_279:
        /* <DEDUP_REMOVED lines=10> */
.L_x_282:
[----:B------:R-:W-:Y:S05]  /*7c80*/  BSYNC B1 ;  /* 0x0000000000017941 */ /* 0x000fea0003800000 */
.L_x_281:
        /* <DEDUP_REMOVED lines=10> */
.L_x_284:
[----:B------:R-:W-:Y:S05]  /*7d30*/  BSYNC B1 ;  /* 0x0000000000017941 */ /* 0x000fea0003800000 */
.L_x_283:
        /* <DEDUP_REMOVED lines=9> */
.L_x_286:
[----:B------:R-:W-:Y:S05]  /*7dd0*/  BSYNC B1 ;  /* 0x0000000000017941 */ /* 0x000fea0003800000 */
.L_x_285:
[----:B0----5:R-:W-:Y:S01]  /*7de0*/  HADD2.F32 R3, -RZ, R18.H0_H0 ;  /* 0x20000012ff037230 */ /* 0x021fe20000004100 */
[----:B------:R-:W-:Y:S01]  /*7df0*/  ISETP.GT.AND P0, PT, R4, 0x8, P0 ;  /* 0x000000080400780c */ /* 0x000fe20000704270 */
[----:B------:R-:W-:Y:S01]  /*7e00*/  @P1 IMAD.MOV.U32 R2, RZ, RZ, R10 ;  /* 0x000000ffff021224 */ /* 0x000fe200078e000a */
[----:B------:R-:W-:Y:S02]  /*7e10*/  BSSY B1, `(.L_x_287) ;  /* 0x0000009000017945 */ /* 0x000fe40003800000 */
[----:B------:R-:W-:-:S04]  /*7e20*/  FMUL R3, R3, R22 ;  /* 0x0000001603037220 */ /* 0x000fc80000400000 */
[----:B------:R-:W-:-:S05]  /*7e30*/  FFMA R3, R150, R23, R3 ;  /* 0x0000001796037223 */ /* 0x000fca0000000003 */
[----:B------:R-:W-:-:S04]  /*7e40*/  F2FP.F16.F32.PACK_AB R3, RZ, R3 ;  /* 0x00000003ff03723e */ /* 0x000fc800000000ff */
[----:B------:R-:W-:Y:S01]  /*7e50*/  PRMT R0, R3, 0x7610, R0 ;  /* 0x0000761003007816 */ /* 0x000fe20000000000 */
[----:B------:R-:W-:-:S05]  /*7e60*/  @P1 IMAD.MOV.U32 R3, RZ, RZ, R11 ;  /* 0x000000ffff031224 */ /* 0x000fca00078e000b */
[----:B------:R0:W-:Y:S01]  /*7e70*/  @P1 STG.E.U16 desc[UR50][R2.64+0x1f0], R0 ;  /* 0x0001f00002001986 */ /* 0x0001e2000c101532 */
[----:B------:R-:W-:Y:S05]  /*7e80*/  @!P0 BRA `(.L_x_288) ;  /* 0x0000000000048947 */ /* 0x000fea0003800000 */
[----:B------:R0:W5:Y:S02]  /*7e90*/  LDG.E.LTC128B.U16 R18, desc[UR50][R8.64+0x1f2] ;  /* 0x0001f23208127981 */ /* 0x000164000c1e1520 */
.L_x_288:
[----:B------:R-:W-:Y:S05]  /*7ea0*/  BSYNC B1 ;  /* 0x0000000000017941 */ /* 0x000fea0003800000 */
.L_x_287:
[----:B------:R-:W-:Y:S05]  /*7eb0*/  @!P0 BRA `(.L_x_289) ;  /* 0x0000002400408947 */ /* 0x000fea0003800000 */
[----:B0----5:R-:W-:-:S05]  /*7ec0*/  HADD2.F32 R3, -RZ, R18.H0_H0 ;  /* 0x20000012ff037230 */ /* 0x021fca0000004100 */
[----:B------:R-:W-:-:S04]  /*7ed0*/  FMUL R0, R3, R22 ;  /* 0x0000001603007220 */ /* 0x000fc80000400000 */
[----:B------:R-:W-:-:S05]  /*7ee0*/  FFMA R0, R151, R23, R0 ;  /* 0x0000001797007223 */ /* 0x000fca0000000000 */
[----:B------:R-:W-:-:S05]  /*7ef0*/  F2FP.F16.F32.PACK_AB R0, RZ, R0 ;  /* 0x00000000ff00723e */ /* 0x000fca00000000ff */
[----:B------:R0:W-:Y:S01]  /*7f00*/  STG.E.U16 desc[UR50][R10.64+0x1f2], R0 ;  /* 0x0001f2000a007986 */ /* 0x0001e2000c101532 */
[----:B------:R-:W-:Y:S05]  /*7f10*/  BRA `(.L_x_289) ;  /* 0x0000002400287947 */ /* 0x000fea0003800000 */
.L_x_36:
[----:B------:R-:W-:Y:S01]  /*7f20*/  ISETP.GT.AND P0, PT, R0, 0x1, PT ;  /* 0x000000010000780c */ /* 0x000fe20003f04270 */
[----:B------:R-:W-:Y:S01]  /*7f30*/  ULDC.64 UR4, c[0x0][0x5c0] ;  /* 0x0001700000047ab9 */ /* 0x000fe20000000a00 */
[-C--:B------:R-:W-:Y:S01]  /*7f40*/  FMUL R24, R24, R23.reuse ;  /* 0x0000001718187220 */ /* 0x080fe20000400000 */
[-C--:B------:R-:W-:Y:S01]  /*7f50*/  FMUL R25, R25, R23.reuse ;  /* 0x0000001719197220 */ /* 0x080fe20000400000 */
[----:B------:R-:W-:Y:S01]  /*7f60*/  ISETP.GT.AND P3, PT, R4, RZ, P0 ;  /* 0x000000ff0400720c */ /* 0x000fe20000764270 */
[-C--:B------:R-:W-:Y:S01]  /*7f70*/  FMUL R26, R26, R23.reuse ;  /* 0x000000171a1a7220 */ /* 0x080fe20000400000 */
[----:B------:R-:W-:Y:S01]  /*7f80*/  LEA R2, P4, R172, UR4, 0x1 ;  /* 0x00000004ac027c11 */ /* 0x000fe2000f8808ff */
[-C--:B------:R-:W-:Y:S01]  /*7f90*/  FMUL R27, R27, R23.reuse ;  /* 0x000000171b1b7220 */ /* 0x080fe20000400000 */
[----:B------:R-:W-:Y:S01]  /*7fa0*/  F2FP.F16.F32.PACK_AB R24, RZ, R24 ;  /* 0x00000018ff18723e */ /* 0x000fe200000000ff */
[-C--:B------:R-:W-:Y:S01]  /*7fb0*/  FMUL R28, R28, R23.reuse ;  /* 0x000000171c1c7220 */ /* 0x080fe20000400000 */
[----:B------:R-:W-:Y:S01]  /*7fc0*/  LEA.HI.X R3, R172, UR5, R175, 0x1, P4 ;  /* 0x00000005ac037c11 */ /* 0x000fe2000a0f0caf */
[----:B------:R-:W-:Y:S01]  /*7fd0*/  FMUL R29, R29, R23 ;  /* 0x000000171d1d7220 */ /* 0x000fe20000400000 */
[----:B------:R-:W-:Y:S01]  /*7fe0*/  F2FP.F16.F32.PACK_AB R25, RZ, R25 ;  /* 0x00000019ff19723e */ /* 0x000fe200000000ff */
[-C--:B------:R-:W-:Y:S01]  /*7ff0*/  FMUL R30, R30, R23.reuse ;  /* 0x000000171e1e7220 */ /* 0x080fe20000400000 */
[----:B------:R-:W-:Y:S01]  /*8000*/  SHF.L.U64.HI R11, R10, 0x4, R11 ;  /* 0x000000040a0b7819 */ /* 0x000fe2000001020b */
[----:B------:R-:W-:Y:S01]  /*8010*/  @P1 STG.E.U16 desc[UR50][R2.64], R24 ;  /* 0x0000001802001986 */ /* 0x000fe2000c101532 */
[----:B------:R-:W-:Y:S01]  /*8020*/  ISETP.GT.AND P1, PT, R0, 0x8, PT ;  /* 0x000000080000780c */ /* 0x000fe20003f24270 */
[-C--:B------:R-:W-:Y:S01]  /*8030*/  FMUL R31, R31, R23.reuse ;  /* 0x000000171f1f7220 */ /* 0x080fe20000400000 */
[----:B------:R-:W-:Y:S01]  /*8040*/  ISETP.GT.AND P4, PT, R4, 0x8, P0 ;  /* 0x000000080400780c */ /* 0x000fe20000784270 */
[----:B------:R-:W-:Y:S01]  /*8050*/  @P3 STG.E.U16 desc[UR50][R2.64+0x2], R25 ;  /* 0x0000021902003986 */ /* 0x000fe2000c101532 */
[----:B------:R-:W-:Y:S01]  /*8060*/  LEA R6, P3, R10, R2, 0x4 ;  /* 0x000000020a067211 */ /* 0x000fe200078620ff */
[-C--:B------:R-:W-:Y:S01]  /*8070*/  FMUL R32, R32, R23.reuse ;  /* 0x0000001720207220 */ /* 0x080fe20000400000 */
[----:B------:R-:W-:Y:S01]  /*8080*/  ISETP.GT.AND P2, PT, R4, 0x8, P2 ;  /* 0x000000080400780c */ /* 0x000fe20001744270 */
[-C--:B------:R-:W-:Y:S01]  /*8090*/  FMUL R33, R33, R23.reuse ;  /* 0x0000001721217220 */ /* 0x080fe20000400000 */
[----:B------:R-:W-:Y:S01]  /*80a0*/  ISETP.GT.AND P0, PT, R0, 0x9, PT ;  /* 0x000000090000780c */ /* 0x000fe20003f04270 */
[----:B------:R-:W-:Y:S01]  /*80b0*/  IMAD.X R7, R11, 0x1, R3, P3 ;  /* 0x000000010b077824 */ /* 0x000fe200018e0603 */
[----:B------:R-:W-:Y:S01]  /*80c0*/  ISETP.GT.AND P5, PT, R4, RZ, P1 ;  /* 0x000000ff0400720c */ /* 0x000fe20000fa4270 */
[-C--:B------:R-:W-:Y:S01]  /*80d0*/  FMUL R34, R34, R23.reuse ;  /* 0x0000001722227220 */ /* 0x080fe20000400000 */
[----:B------:R-:W-:Y:S01]  /*80e0*/  ISETP.GT.AND P3, PT, R4, RZ, P0 ;  /* 0x000000ff0400720c */ /* 0x000fe20000764270 */
[-C--:B------:R-:W-:Y:S01]  /*80f0*/  FMUL R35, R35, R23.reuse ;  /* 0x0000001723237220 */ /* 0x080fe20000400000 */
[----:B------:R-:W-:Y:S01]  /*8100*/  F2FP.F16.F32.PACK_AB R26, RZ, R26 ;  /* 0x0000001aff1a723e */ /* 0x000fe200000000ff */
[----:B------:R-:W-:Y:S01]  /*8110*/  FMUL R36, R36, R23 ;  /* 0x0000001724247220 */ /* 0x000fe20000400000 */
[----:B------:R-:W-:Y:S01]  /*8120*/  F2FP.F16.F32.PACK_AB R27, RZ, R27 ;  /* 0x0000001bff1b723e */ /* 0x000fe200000000ff */
[----:B------:R-:W-:Y:S01]  /*8130*/  FMUL R37, R37, R23 ;  /* 0x0000001725257220 */ /* 0x000fe20000400000 */
[----:B------:R-:W-:Y:S01]  /*8140*/  F2FP.F16.F32.PACK_AB R28, RZ, R28 ;  /* 0x0000001cff1c723e */ /* 0x000fe200000000ff */
[----:B------:R-:W-:Y:S01]  /*8150*/  @P2 STG.E.U16 desc[UR50][R6.64], R26 ;  /* 0x0000001a06002986 */ /* 0x000fe2000c101532 */
[----:B------:R-:W-:Y:S01]  /*8160*/  F2FP.F16.F32.PACK_AB R29, RZ, R29 ;  /* 0x0000001dff1d723e */ /* 0x000fe200000000ff */
[-C--:B------:R-:W-:Y:S01]  /*8170*/  FMUL R38, R38, R23.reuse ;  /* 0x0000001726267220 */ /* 0x080fe20000400000 */
[----:B------:R-:W-:Y:S01]  /*8180*/  ISETP.GT.AND P2, PT, R4, 0x8, P1 ;  /* 0x000000080400780c */ /* 0x000fe20000f44270 */
[----:B------:R-:W-:Y:S01]  /*8190*/  @P4 STG.E.U16 desc[UR50][R6.64+0x2], R27 ;  /* 0x0000021b06004986 */ /* 0x000fe2000c101532 */
[----:B------:R-:W-:Y:S01]  /*81a0*/  ISETP.GT.AND P1, PT, R0, 0x10, PT ;  /* 0x000000100000780c */ /* 0x000fe20003f24270 */
[-C--:B------:R-:W-:Y:S01]  /*81b0*/  FMUL R39, R39, R23.reuse ;  /* 0x0000001727277220 */ /* 0x080fe20000400000 */
[----:B------:R-:W-:Y:S01]  /*81c0*/  F2FP.F16.F32.PACK_AB R30, RZ, R30 ;  /* 0x0000001eff1e723e */ /* 0x000fe200000000ff */
[----:B------:R-:W-:Y:S01]  /*81d0*/  @P5 STG.E.U16 desc[UR50][R2.64+0x10], R28 ;  /* 0x0000101c02005986 */ /* 0x000fe2000c101532 */
[----:B------:R-:W-:Y:S01]  /*81e0*/  ISETP.GT.AND P4, PT, R4, RZ, P1 ;  /* 0x000000ff0400720c */ /* 0x000fe20000f84270 */
[----:B------:R-:W-:Y:S01]  /*81f0*/  FMUL R40, R40, R23 ;  /* 0x0000001728287220 */ /* 0x000fe20000400000 */
[----:B------:R-:W-:Y:S01]  /*8200*/  F2FP.F16.F32.PACK_AB R31, RZ, R31 ;  /* 0x0000001fff1f723e */ /* 0x000fe200000000ff */
[----:B------:R-:W-:Y:S01]  /*8210*/  @P3 STG.E.U16 desc[UR50][R2.64+0x12], R29 ;  /* 0x0000121d02003986 */ /* 0x000fe2000c101532 */
[----:B------:R-:W-:Y:S01]  /*8220*/  ISETP.GT.AND P3, PT, R4, 0x8, P0 ;  /* 0x000000080400780c */ /* 0x000fe20000764270 */
[-C--:B------:R-:W-:Y:S01]  /*8230*/  FMUL R41, R41, R23.reuse ;  /* 0x0000001729297220 */ /* 0x080fe20000400000 */
[----:B------:R-:W-:Y:S01]  /*8240*/  ISETP.GT.AND P0, PT, R0, 0x11, PT ;  /* 0x000000110000780c */ /* 0x000fe20003f04270 */
[----:B------:R-:W-:Y:S01]  /*8250*/  @P2 STG.E.U16 desc[UR50][R6.64+0x10], R30 ;  /* 0x0000101e06002986 */ /* 0x000fe2000c101532 */
[----:B------:R-:W-:Y:S01]  /*8260*/  F2FP.F16.F32.PACK_AB R32, RZ, R32 ;  /* 0x00000020ff20723e */ /* 0x000fe200000000ff */
[-C--:B------:R-:W-:Y:S01]  /*8270*/  FMUL R42, R42, R23.reuse ;  /* 0x000000172a2a7220 */ /* 0x080fe20000400000 */
[C---:B------:R-:W-:Y:S01]  /*8280*/  ISETP.GT.AND P5, PT, R4.reuse, RZ, P0 ;  /* 0x000000ff0400720c */ /* 0x040fe200007a4270 */
[-C--:B------:R-:W-:Y:S01]  /*8290*/  FMUL R43, R43, R23.reuse ;  /* 0x000000172b2b7220 */ /* 0x080fe20000400000 */
[----:B------:R-:W-:Y:S01]  /*82a0*/  ISETP.GT.AND P2, PT, R4, 0x8, P1 ;  /* 0x000000080400780c */ /* 0x000fe20000f44270 */
[-C--:B------:R-:W-:Y:S01]  /*82b0*/  FMUL R44, R44, R23.reuse ;  /* 0x000000172c2c7220 */ /* 0x080fe20000400000 */
[----:B------:R-:W-:Y:S01]  /*82c0*/  ISETP.GT.AND P1, PT, R0, 0x18, PT ;  /* 0x000000180000780c */ /* 0x000fe20003f24270 */
[----:B------:R-:W-:Y:S01]  /*82d0*/  FMUL R45, R45, R23 ;  /* 0x000000172d2d7220 */ /* 0x000fe20000400000 */
[----:B------:R-:W-:Y:S01]  /*82e0*/  F2FP.F16.F32.PACK_AB R33, RZ, R33 ;  /* 0x00000021ff21723e */ /* 0x000fe200000000ff */
[----:B------:R-:W-:Y:S01]  /*82f0*/  @P3 STG.E.U16 desc[UR50][R6.64+0x12], R31 ;  /* 0x0000121f06003986 */ /* 0x000fe2000c101532 */
[----:B------:R-:W-:Y:S01]  /*8300*/  ISETP.GT.AND P3, PT, R4, 0x8, P0 ;  /* 0x000000080400780c */ /* 0x000fe20000764270 */
[-C--:B------:R-:W-:Y:S01]  /*8310*/  FMUL R46, R46, R23.reuse ;  /* 0x000000172e2e7220 */ /* 0x080fe20000400000 */
[----:B------:R-:W-:Y:S01]  /*8320*/  ISETP.GT.AND P0, PT, R0, 0x19, PT ;  /* 0x000000190000780c */ /* 0x000fe20003f04270 */
[----:B------:R-:W-:Y:S01]  /*8330*/  @P4 STG.E.U16 desc[UR50][R2.64+0x20], R32 ;  /* 0x0000202002004986 */ /* 0x000fe2000c101532 */
[C---:B------:R-:W-:Y:S01]  /*8340*/  ISETP.GT.AND P4, PT, R4.reuse, RZ, P1 ;  /* 0x000000ff0400720c */ /* 0x040fe20000f84270 */
[-C--:B------:R-:W-:Y:S01]  /*8350*/  FMUL R47, R47, R23.reuse ;  /* 0x000000172f2f7220 */ /* 0x080fe20000400000 */
[----:B------:R-:W-:Y:S01]  /*8360*/  F2FP.F16.F32.PACK_AB R34, RZ, R34 ;  /* 0x00000022ff22723e */ /* 0x000fe200000000ff */
[----:B------:R-:W-:Y:S01]  /*8370*/  @P5 STG.E.U16 desc[UR50][R2.64+0x22], R33 ;  /* 0x0000222102005986 */ /* 0x000fe2000c101532 */
[----:B------:R-:W-:Y:S01]  /*8380*/  ISETP.GT.AND P5, PT, R4, RZ, P0 ;  /* 0x000000ff0400720c */ /* 0x000fe200007a4270 */
        /* <DEDUP_REMOVED lines=15> */
[----:B------:R-:W-:Y:S01]  /*8480*/  ISETP.GT.AND P4, PT, R4, RZ, P1 ;  /* 0x000000ff0400720c */ /* 0x000fe20000f84270 */
[-C--:B------:R-:W-:Y:S01]  /*8490*/  FMUL R52, R52, R23.reuse ;  /* 0x0000001734347220 */ /* 0x080fe20000400000 */
[----:B------:R-:W-:Y:S01]  /*84a0*/  F2FP.F16.F32.PACK_AB R38, RZ, R38 ;  /* 0x00000026ff26723e */ /* 0x000fe200000000ff */
[-C--:B------:R-:W-:Y:S01]  /*84b0*/  FMUL R53, R53, R23.reuse ;  /* 0x0000001735357220 */ /* 0x080fe20000400000 */
        /* <DEDUP_REMOVED lines=325> */
[----:B------:R-:W-:Y:S01]  /*9910*/  FMUL R151, R151, R23 ;  /* 0x0000001797977220 */ /* 0x000fe20000400000 */
[----:B------:R-:W-:Y:S01]  /*9920*/  ISETP.GT.AND P2, PT, R4, 0x8, P1 ;  /* 0x000000080400780c */ /* 0x000fe20000f44270 */
[----:B------:R-:W-:Y:S01]  /*9930*/  @P3 STG.E.U16 desc[UR50][R6.64+0x132], R103 ;  /* 0x0001326706003986 */ /* 0x000fe2000c101532 */
[----:B------:R-:W-:-:S02]  /*9940*/  ISETP.GT.AND P1, PT, R0, 0xa8, PT ;  /* 0x000000a80000780c */ /* 0x000fc40003f24270 */
[----:B------:R-:W-:Y:S01]  /*9950*/  F2FP.F16.F32.PACK_AB R105, RZ, R105 ;  /* 0x00000069ff69723e */ /* 0x000fe200000000ff */
[----:B------:R-:W-:Y:S01]  /*9960*/  @P4 STG.E.U16 desc[UR50][R2.64+0x140], R104 ;  /* 0x0001406802004986 */ /* 0x000fe2000c101532 */
[----:B------:R-:W-:Y:S02]  /*9970*/  ISETP.GT.AND P3, PT, R4, 0x8, P0 ;  /* 0x000000080400780c */ /* 0x000fe40000764270 */
[----:B------:R-:W-:Y:S01]  /*9980*/  ISETP.GT.AND P0, PT, R0, 0xa9, PT ;  /* 0x000000a90000780c */ /* 0x000fe20003f04270 */
[----:B------:R-:W-:Y:S01]  /*9990*/  @P5 STG.E.U16 desc[UR50][R2.64+0x142], R105 ;  /* 0x0001426902005986 */ /* 0x000fe2000c101532 */
[C---:B------:R-:W-:Y:S02]  /*99a0*/  ISETP.GT.AND P4, PT, R4.reuse, RZ, P1 ;  /* 0x000000ff0400720c */ /* 0x040fe40000f84270 */
[----:B------:R-:W-:Y:S02]  /*99b0*/  F2FP.F16.F32.PACK_AB R106, RZ, R106 ;  /* 0x0000006aff6a723e */ /* 0x000fe400000000ff */
[----:B------:R-:W-:-:S02]  /*99c0*/  ISETP.GT.AND P5, PT, R4, RZ, P0 ;  /* 0x000000ff0400720c */ /* 0x000fc400007a4270 */
[----:B------:R-:W-:Y:S01]  /*99d0*/  F2FP.F16.F32.PACK_AB R107, RZ, R107 ;  /* 0x0000006bff6b723e */ /* 0x000fe200000000ff */
[----:B------:R-:W-:Y:S01]  /*99e0*/  @P2 STG.E.U16 desc[UR50][R6.64+0x140], R106 ;  /* 0x0001406a06002986 */ /* 0x000fe2000c101532 */
[----:B------:R-:W-:Y:S02]  /*99f0*/  F2FP.F16.F32.PACK_AB R108, RZ, R108 ;  /* 0x0000006cff6c723e */ /* 0x000fe400000000ff */
[----:B------:R-:W-:Y:S01]  /*9a00*/  ISETP.GT.AND P2, PT, R4, 0x8, P1 ;  /* 0x000000080400780c */ /* 0x000fe20000f44270 */
[----:B------:R-:W-:Y:S01]  /*9a10*/  @P3 STG.E.U16 desc[UR50][R6.64+0x142], R107 ;  /* 0x0001426b06003986 */ /* 0x000fe2000c101532 */
[----:B------:R-:W-:Y:S02]  /*9a20*/  ISETP.GT.AND P1, PT, R0, 0xb0, PT ;  /* 0x000000b00000780c */ /* 0x000fe40003f24270 */
[----:B------:R-:W-:Y:S01]  /*9a30*/  F2FP.F16.F32.PACK_AB R109, RZ, R109 ;  /* 0x0000006dff6d723e */ /* 0x000fe200000000ff */
[----:B------:R-:W-:Y:S01]  /*9a40*/  @P4 STG.E.U16 desc[UR50][R2.64+0x150], R108 ;  /* 0x0001506c02004986 */ /* 0x000fe2000c101532 */
[----:B------:R-:W-:-:S02]  /*9a50*/  ISETP.GT.AND P3, PT, R4, 0x8, P0 ;  /* 0x000000080400780c */ /* 0x000fc40000764270 */
[----:B------:R-:W-:Y:S01]  /*9a60*/  ISETP.GT.AND P0, PT, R0, 0xb1, PT ;  /* 0x000000b10000780c */ /* 0x000fe20003f04270 */
[----:B------:R-:W-:Y:S01]  /*9a70*/  @P5 STG.E.U16 desc[UR50][R2.64+0x152], R109 ;  /* 0x0001526d02005986 */ /* 0x000fe2000c101532 */
[C---:B------:R-:W-:Y:S02]  /*9a80*/  ISETP.GT.AND P4, PT, R4.reuse, RZ, P1 ;  /* 0x000000ff0400720c */ /* 0x040fe40000f84270 */
[----:B------:R-:W-:Y:S02]  /*9a90*/  F2FP.F16.F32.PACK_AB R110, RZ, R110 ;  /* 0x0000006eff6e723e */ /* 0x000fe400000000ff */
[----:B------:R-:W-:Y:S02]  /*9aa0*/  ISETP.GT.AND P5, PT, R4, RZ, P0 ;  /* 0x000000ff0400720c */ /* 0x000fe400007a4270 */
[----:B------:R-:W-:Y:S01]  /*9ab0*/  F2FP.F16.F32.PACK_AB R111, RZ, R111 ;  /* 0x0000006fff6f723e */ /* 0x000fe200000000ff */
[----:B------:R-:W-:Y:S01]  /*9ac0*/  @P2 STG.E.U16 desc[UR50][R6.64+0x150], R110 ;  /* 0x0001506e06002986 */ /* 0x000fe2000c101532 */
[----:B------:R-:W-:-:S02]  /*9ad0*/  F2FP.F16.F32.PACK_AB R112, RZ, R112 ;  /* 0x00000070ff70723e */ /* 0x000fc400000000ff */
[----:B------:R-:W-:Y:S01]  /*9ae0*/  ISETP.GT.AND P2, PT, R4, 0x8, P1 ;  /* 0x000000080400780c */ /* 0x000fe20000f44270 */
[----:B------:R-:W-:Y:S01]  /*9af0*/  @P3 STG.E.U16 desc[UR50][R6.64+0x152], R111 ;  /* 0x0001526f06003986 */ /* 0x000fe2000c101532 */
[----:B------:R-:W-:Y:S02]  /*9b00*/  ISETP.GT.AND P1, PT, R0, 0xb8, PT ;  /* 0x000000b80000780c */ /* 0x000fe40003f24270 */
[----:B------:R-:W-:Y:S01]  /*9b10*/  F2FP.F16.F32.PACK_AB R113, RZ, R113 ;  /* 0x00000071ff71723e */ /* 0x000fe200000000ff */
[----:B------:R-:W-:Y:S01]  /*9b20*/  @P4 STG.E.U16 desc[UR50][R2.64+0x160], R112 ;  /* 0x0001607002004986 */ /* 0x000fe2000c101532 */
[----:B------:R-:W-:Y:S02]  /*9b30*/  ISETP.GT.AND P3, PT, R4, 0x8, P0 ;  /* 0x000000080400780c */ /* 0x000fe40000764270 */
[----:B------:R-:W-:Y:S01]  /*9b40*/  ISETP.GT.AND P0, PT, R0, 0xb9, PT ;  /* 0x000000b90000780c */ /* 0x000fe20003f04270 */
[----:B------:R-:W-:Y:S01]  /*9b50*/  @P5 STG.E.U16 desc[UR50][R2.64+0x162], R113 ;  /* 0x0001627102005986 */ /* 0x000fe2000c101532 */
[----:B------:R-:W-:-:S02]  /*9b60*/  ISETP.GT.AND P4, PT, R4, RZ, P1 ;  /* 0x000000ff0400720c */ /* 0x000fc40000f84270 */
[----:B------:R-:W-:Y:S02]  /*9b70*/  F2FP.F16.F32.PACK_AB R114, RZ, R114 ;  /* 0x00000072ff72723e */ /* 0x000fe400000000ff */
[C---:B------:R-:W-:Y:S02]  /*9b80*/  ISETP.GT.AND P5, PT, R4.reuse, RZ, P0 ;  /* 0x000000ff0400720c */ /* 0x040fe400007a4270 */
[----:B------:R-:W-:Y:S01]  /*9b90*/  F2FP.F16.F32.PACK_AB R115, RZ, R115 ;  /* 0x00000073ff73723e */ /* 0x000fe200000000ff */
[----:B------:R-:W-:Y:S01]  /*9ba0*/  @P2 STG.E.U16 desc[UR50][R6.64+0x160], R114 ;  /* 0x0001607206002986 */ /* 0x000fe2000c101532 */
[----:B------:R-:W-:Y:S02]  /*9bb0*/  F2FP.F16.F32.PACK_AB R116, RZ, R116 ;  /* 0x00000074ff74723e */ /* 0x000fe400000000ff */
        /* <DEDUP_REMOVED lines=65> */
[----:B------:R-:W-:Y:S02]  /*9fd0*/  ISETP.GT.AND P5, PT, R4, RZ, P0 ;  /* 0x000000ff0400720c */ /* 0x000fe400007a4270 */
[----:B------:R-:W-:Y:S02]  /*9fe0*/  F2FP.F16.F32.PACK_AB R134, RZ, R134 ;  /* 0x00000086ff86723e */ /* 0x000fe400000000ff */
[----:B------:R-:W-:Y:S02]  /*9ff0*/  F2FP.F16.F32.PACK_AB R135, RZ, R135 ;  /* 0x00000087ff87723e */ /* 0x000fe400000000ff */
[----:B------:R-:W-:Y:S01]  /*a000*/  F2FP.F16.F32.PACK_AB R136, RZ, R136 ;  /* 0x00000088ff88723e */ /* 0x000fe200000000ff */
[----:B------:R-:W-:Y:S01]  /*a010*/  @P2 STG.E.U16 desc[UR50][R6.64+0x1b0], R134 ;  /* 0x0001b08606002986 */ /* 0x000fe2000c101532 */
[----:B------:R-:W-:-:S02]  /*a020*/  F2FP.F16.F32.PACK_AB R137, RZ, R137 ;  /* 0x00000089ff89723e */ /* 0x000fc400000000ff */
[C---:B------:R-:W-:Y:S01]  /*a030*/  ISETP.GT.AND P1, PT, R4.reuse, 0x8, P1 ;  /* 0x000000080400780c */ /* 0x040fe20000f24270 */
[----:B------:R-:W-:Y:S01]  /*a040*/  @P3 STG.E.U16 desc[UR50][R6.64+0x1b2], R135 ;  /* 0x0001b28706003986 */ /* 0x000fe2000c101532 */
[----:B------:R-:W-:Y:S02]  /*a050*/  ISETP.GT.AND P2, PT, R4, 0x8, P0 ;  /* 0x000000080400780c */ /* 0x000fe40000744270 */
[C---:B------:R-:W-:Y:S01]  /*a060*/  ISETP.GT.AND P0, PT, R0.reuse, 0xe9, PT ;  /* 0x000000e90000780c */ /* 0x040fe20003f04270 */
[----:B------:R-:W-:Y:S01]  /*a070*/  @P4 STG.E.U16 desc[UR50][R2.64+0x1c0], R136 ;  /* 0x0001c08802004986 */ /* 0x000fe2000c101532 */
[----:B------:R-:W-:Y:S02]  /*a080*/  ISETP.GT.AND P4, PT, R0, 0xe8, PT ;  /* 0x000000e80000780c */ /* 0x000fe40003f84270 */
[----:B------:R-:W-:Y:S01]  /*a090*/  F2FP.F16.F32.PACK_AB R138, RZ, R138 ;  /* 0x0000008aff8a723e */ /* 0x000fe200000000ff */
[----:B------:R-:W-:Y:S01]  /*a0a0*/  @P5 STG.E.U16 desc[UR50][R2.64+0x1c2], R137 ;  /* 0x0001c28902005986 */ /* 0x000fe2000c101532 */
[----:B------:R-:W-:-:S02]  /*a0b0*/  ISETP.GT.AND P5, PT, R4, RZ, P4 ;  /* 0x000000ff0400720c */ /* 0x000fc400027a4270 */
[----:B------:R-:W-:Y:S01]  /*a0c0*/  F2FP.F16.F32.PACK_AB R139, RZ, R139 ;  /* 0x0000008bff8b723e */ /* 0x000fe200000000ff */
[----:B------:R-:W-:Y:S01]  /*a0d0*/  @P1 STG.E.U16 desc[UR50][R6.64+0x1c0], R138 ;  /* 0x0001c08a06001986 */ /* 0x000fe2000c101532 */
[----:B------:R-:W-:Y:S02]  /*a0e0*/  F2FP.F16.F32.PACK_AB R140, RZ, R140 ;  /* 0x0000008cff8c723e */ /* 0x000fe400000000ff */
[C---:B------:R-:W-:Y:S01]  /*a0f0*/  ISETP.GT.AND P3, PT, R4.reuse, RZ, P0 ;  /* 0x000000ff0400720c */ /* 0x040fe20000764270 */
[----:B------:R-:W-:Y:S01]  /*a100*/  @P2 STG.E.U16 desc[UR50][R6.64+0x1c2], R139 ;  /* 0x0001c28b06002986 */ /* 0x000fe2000c101532 */
[C---:B------:R-:W-:Y:S02]  /*a110*/  ISETP.GT.AND P4, PT, R4.reuse, 0x8, P4 ;  /* 0x000000080400780c */ /* 0x040fe40002784270 */
[----:B------:R-:W-:Y:S02]  /*a120*/  F2FP.F16.F32.PACK_AB R141, RZ, R141 ;  /* 0x0000008dff8d723e */ /* 0x000fe400000000ff */
[----:B------:R-:W-:Y:S01]  /*a130*/  F2FP.F16.F32.PACK_AB R142, RZ, R142 ;  /* 0x0000008eff8e723e */ /* 0x000fe200000000ff */
[----:B------:R-:W-:Y:S01]  /*a140*/  @P5 STG.E.U16 desc[UR50][R2.64+0x1d0], R140 ;  /* 0x0001d08c02005986 */ /* 0x000fe2000c101532 */
[----:B------:R-:W-:-:S02]  /*a150*/  ISETP.GT.AND P5, PT, R4, 0x8, P0 ;  /* 0x000000080400780c */ /* 0x000fc400007a4270 */
[----:B------:R-:W-:Y:S02]  /*a160*/  F2FP.F16.F32.PACK_AB R143, RZ, R143 ;  /* 0x0000008fff8f723e */ /* 0x000fe400000000ff */
[C---:B------:R-:W-:Y:S01]  /*a170*/  ISETP.GT.AND P0, PT, R0.reuse, 0xf1, PT ;  /* 0x000000f10000780c */ /* 0x040fe20003f04270 */
[----:B------:R-:W-:Y:S01]  /*a180*/  @P3 STG.E.U16 desc[UR50][R2.64+0x1d2], R141 ;  /* 0x0001d28d02003986 */ /* 0x000fe2000c101532 */
[----:B------:R-:W-:Y:S02]  /*a190*/  ISETP.GT.AND P3, PT, R0, 0xf0, PT ;  /* 0x000000f00000780c */ /* 0x000fe40003f64270 */
[----:B------:R-:W-:Y:S01]  /*a1a0*/  F2FP.F16.F32.PACK_AB R144, RZ, R144 ;  /* 0x00000090ff90723e */ /* 0x000fe200000000ff */
[----:B------:R-:W-:Y:S01]  /*a1b0*/  @P4 STG.E.U16 desc[UR50][R6.64+0x1d0], R142 ;  /* 0x0001d08e06004986 */ /* 0x000fe2000c101532 */
[C---:B------:R-:W-:Y:S02]  /*a1c0*/  ISETP.GT.AND P4, PT, R4.reuse, RZ, P3 ;  /* 0x000000ff0400720c */ /* 0x040fe40001f84270 */
[C---:B------:R-:W-:Y:S01]  /*a1d0*/  ISETP.GT.AND P3, PT, R4.reuse, 0x8, P3 ;  /* 0x000000080400780c */ /* 0x040fe20001f64270 */
[----:B------:R-:W-:Y:S01]  /*a1e0*/  @P5 STG.E.U16 desc[UR50][R6.64+0x1d2], R143 ;  /* 0x0001d28f06005986 */ /* 0x000fe2000c101532 */
[----:B------:R-:W-:-:S02]  /*a1f0*/  ISETP.GT.AND P5, PT, R4, RZ, P0 ;  /* 0x000000ff0400720c */ /* 0x000fc400007a4270 */
[----:B------:R-:W-:Y:S02]  /*a200*/  F2FP.F16.F32.PACK_AB R145, RZ, R145 ;  /* 0x00000091ff91723e */ /* 0x000fe400000000ff */
[----:B------:R-:W-:Y:S02]  /*a210*/  ISETP.GT.AND P0, PT, R4, 0x8, P0 ;  /* 0x000000080400780c */ /* 0x000fe40000704270 */
[C---:B------:R-:W-:Y:S02]  /*a220*/  ISETP.GT.AND P1, PT, R0.reuse, 0xf9, PT ;  /* 0x000000f90000780c */ /* 0x040fe40003f24270 */
[----:B------:R-:W-:Y:S01]  /*a230*/  ISETP.GT.AND P2, PT, R0, 0xf8, PT ;  /* 0x000000f80000780c */ /* 0x000fe20003f44270 */
[----:B------:R-:W-:Y:S01]  /*a240*/  @P4 STG.E.U16 desc[UR50][R2.64+0x1e0], R144 ;  /* 0x0001e09002004986 */ /* 0x000fe2000c101532 */
[C---:B------:R-:W-:Y:S01]  /*a250*/  ISETP.GT.AND P4, PT, R4.reuse, RZ, P1 ;  /* 0x000000ff0400720c */ /* 0x040fe20000f84270 */
[----:B------:R-:W-:Y:S01]  /*a260*/  @P3 IMAD.MOV.U32 R5, RZ, RZ, R7 ;  /* 0x000000ffff053224 */ /* 0x000fe200078e0007 */
[C---:B------:R-:W-:Y:S01]  /*a270*/  ISETP.GT.AND P1, PT, R4.reuse, 0x8, P1 ;  /* 0x000000080400780c */ /* 0x040fe20000f24270 */
[----:B------:R-:W-:Y:S01]  /*a280*/  @P5 STG.E.U16 desc[UR50][R2.64+0x1e2], R145 ;  /* 0x0001e29102005986 */ /* 0x000fe2000c101532 */
[----:B------:R-:W-:-:S02]  /*a290*/  ISETP.GT.AND P5, PT, R4, RZ, P2 ;  /* 0x000000ff0400720c */ /* 0x000fc400017a4270 */
[----:B------:R-:W-:Y:S01]  /*a2a0*/  ISETP.GT.AND P2, PT, R4, 0x8, P2 ;  /* 0x000000080400780c */ /* 0x000fe20001744270 */
[----:B------:R-:W-:Y:S01]  /*a2b0*/  @P3 IMAD.MOV.U32 R4, RZ, RZ, R6 ;  /* 0x000000ffff043224 */ /* 0x000fe200078e0006 */
[----:B------:R-:W-:Y:S02]  /*a2c0*/  F2FP.F16.F32.PACK_AB R146, RZ, R146 ;  /* 0x00000092ff92723e */ /* 0x000fe400000000ff */
[----:B------:R-:W-:Y:S02]  /*a2d0*/  F2FP.F16.F32.PACK_AB R147, RZ, R147 ;  /* 0x00000093ff93723e */ /* 0x000fe400000000ff */
[----:B------:R-:W-:Y:S01]  /*a2e0*/  F2FP.F16.F32.PACK_AB R148, RZ, R148 ;  /* 0x00000094ff94723e */ /* 0x000fe200000000ff */
[----:B------:R0:W-:Y:S01]  /*a2f0*/  @P3 STG.E.U16 desc[UR50][R4.64+0x1e0], R146 ;  /* 0x0001e09204003986 */ /* 0x0001e2000c101532 */
[----:B------:R-:W-:Y:S02]  /*a300*/  F2FP.F16.F32.PACK_AB R149, RZ, R149 ;  /* 0x00000095ff95723e */ /* 0x000fe400000000ff */
[----:B------:R-:W-:-:S02]  /*a310*/  F2FP.F16.F32.PACK_AB R150, RZ, R150 ;  /* 0x00000096ff96723e */ /* 0x000fc400000000ff */
[----:B------:R-:W-:Y:S01]  /*a320*/  F2FP.F16.F32.PACK_AB R151, RZ, R151 ;  /* 0x00000097ff97723e */ /* 0x000fe200000000ff */
[----:B0-----:R-:W-:Y:S02]  /*a330*/  @P0 IMAD.MOV.U32 R4, RZ, RZ, R6 ;  /* 0x000000ffff040224 */ /* 0x001fe400078e0006 */
[----:B------:R-:W-:-:S05]  /*a340*/  @P0 IMAD.MOV.U32 R5, RZ, RZ, R7 ;  /* 0x000000ffff050224 */ /* 0x000fca00078e0007 */
[----:B------:R-:W-:Y:S04]  /*a350*/  @P0 STG.E.U16 desc[UR50][R4.64+0x1e2], R147 ;  /* 0x0001e29304000986 */ /* 0x000fe8000c101532 */
[----:B------:R-:W-:Y:S04]  /*a360*/  @P5 STG.E.U16 desc[UR50][R2.64+0x1f0], R148 ;  /* 0x0001f09402005986 */ /* 0x000fe8000c101532 */
[----:B------:R0:W-:Y:S02]  /*a370*/  @P4 STG.E.U16 desc[UR50][R2.64+0x1f2], R149 ;  /* 0x0001f29502004986 */ /* 0x0001e4000c101532 */
[----:B0-----:R-:W-:-:S02]  /*a380*/  @P2 IMAD.MOV.U32 R2, RZ, RZ, R6 ;  /* 0x000000ffff022224 */ /* 0x001fc400078e0006 */
[----:B------:R-:W-:-:S05]  /*a390*/  @P2 IMAD.MOV.U32 R3, RZ, RZ, R7 ;  /* 0x000000ffff032224 */ /* 0x000fca00078e0007 */
[----:B------:R0:W-:Y:S04]  /*a3a0*/  @P2 STG.E.U16 desc[UR50][R2.64+0x1f0], R150 ;  /* 0x0001f09602002986 */ /* 0x0001e8000c101532 */
[----:B------:R0:W-:Y:S02]  /*a3b0*/  @P1 STG.E.U16 desc[UR50][R6.64+0x1f2], R151 ;  /* 0x0001f29706001986 */ /* 0x0001e4000c101532 */
.L_x_289:
[----:B------:R-:W-:Y:S05]  /*a3c0*/  BSYNC B0 ;  /* 0x0000000000007941 */ /* 0x000fea0003800000 */
.L_x_35:
[----:B0-----:R-:W-:Y:S01]  /*a3d0*/  IMAD.U32 R2, RZ, RZ, UR38 ;  /* 0x00000026ff027e24 */ /* 0x001fe2000f8e00ff */
[----:B------:R-:W-:Y:S01]  /*a3e0*/  ULDC.64 UR4, c[0x0][0x650] ;  /* 0x0001940000047ab9 */ /* 0x000fe20000000a00 */
[----:B------:R-:W-:Y:S01]  /*a3f0*/  IMAD.U32 R0, RZ, RZ, UR41 ;  /* 0x00000029ff007e24 */ /* 0x000fe2000f8e00ff */
[----:B------:R0:W-:Y:S01]  /*a400*/  SYNCS.ARRIVE.TRANS64.A1T0 RZ, [R159+UR46], RZ ;  /* 0x000000ff9fff79a7 */ /* 0x0001e2000810002e */
[----:B------:R-:W-:Y:S01]  /*a410*/  IMAD.U32 R3, RZ, RZ, UR39 ;  /* 0x00000027ff037e24 */ /* 0x000fe2000f8e00ff */
[C---:B------:R-:W-:Y:S01]  /*a420*/  LEA R16, P0, R2.reuse, R16, 0x1 ;  /* 0x0000001002107211 */ /* 0x040fe200078008ff */
[----:B-----5:R-:W-:Y:S02]  /*a430*/  IMAD.MOV.U32 R18, RZ, RZ, -0x1 ;  /* 0xffffffffff127424 */ /* 0x020fe400078e00ff */
[----:B------:R-:W-:Y:S01]  /*a440*/  IMAD.MOV.U32 R19, RZ, RZ, -0x1 ;  /* 0xffffffffff137424 */ /* 0x000fe200078e00ff */
[----:B------:R-:W-:Y:S01]  /*a450*/  LEA.HI.X R17, R2, R17, R0, 0x1, P0 ;  /* 0x0000001102117211 */ /* 0x000fe200000f0c00 */
[----:B------:R-:W-:Y:S01]  /*a460*/  IMAD.MOV.U32 R2, RZ, RZ, -0x1 ;  /* 0xffffffffff027424 */ /* 0x000fe200078e00ff */
[----:B------:R-:W-:-:S02]  /*a470*/  ISETP.GE.U32.AND P0, PT, R16, UR4, PT ;  /* 0x0000000410007c0c */ /* 0x000fc4000bf06070 */
[----:B------:R-:W-:Y:S02]  /*a480*/  PRMT R0, RZ, 0x7610, R0 ;  /* 0x00007610ff007816 */ /* 0x000fe40000000000 */
[----:B------:R-:W-:-:S13]  /*a490*/  ISETP.GE.U32.AND.EX P0, PT, R17, UR5, PT, P0 ;  /* 0x0000000511007c0c */ /* 0x000fda000bf06100 */
[----:B0-----:R-:W-:Y:S05]  /*a4a0*/  @P0 BRA `(.L_x_290) ;  /* 0x00000004008c0947 */ /* 0x001fea0003800000 */
[----:B------:R-:W0:Y:S01]  /*a4b0*/  S2UR UR7, SR_CTAID.X ;  /* 0x00000000000779c3 */ /* 0x000e220000002500 */
[----:B------:R-:W-:Y:S01]  /*a4c0*/  ULDC.64 UR4, c[0x0][0x628] ;  /* 0x00018a0000047ab9 */ /* 0x000fe20000000a00 */
[----:B------:R-:W-:Y:S01]  /*a4d0*/  ULDC UR6, c[0x0][0x150] ;  /* 0x0000540000067ab9 */ /* 0x000fe20000000800 */
[----:B------:R-:W-:Y:S01]  /*a4e0*/  ISETP.NE.U32.AND P0, PT, RZ, UR4, PT ;  /* 0x00000004ff007c0c */ /* 0x000fe2000bf05070 */
[----:B------:R-:W-:Y:S01]  /*a4f0*/  ULDC UR15, c[0x0][0x630] ;  /* 0x00018c00000f7ab9 */ /* 0x000fe20000000800 */
[C---:B------:R-:W-:Y:S01]  /*a500*/  R2UR UR16, R16.reuse ;  /* 0x00000000101072ca */ /* 0x040fe200000e0000 */
[----:B------:R-:W-:Y:S01]  /*a510*/  ULDC UR18, c[0x0][0x154] ;  /* 0x0000550000127ab9 */ /* 0x000fe20000000800 */
[----:B------:R-:W-:Y:S01]  /*a520*/  ISETP.NE.AND.EX P0, PT, RZ, UR5, PT, P0 ;  /* 0x00000005ff007c0c */ /* 0x000fe2000bf05300 */
[----:B------:R-:W1:Y:S01]  /*a530*/  S2UR UR19, SR_CTAID.Y ;  /* 0x00000000001379c3 */ /* 0x000e620000002600 */
[----:B------:R-:W-:Y:S02]  /*a540*/  R2UR UR17, R17 ;  /* 0x00000000111172ca */ /* 0x000fe400000e0000 */
[----:B------:R-:W-:-:S02]  /*a550*/  R2UR UR12, R16 ;  /* 0x00000000100c72ca */ /* 0x000fc400000e0000 */
[----:B------:R-:W-:Y:S02]  /*a560*/  R2UR UR13, R17 ;  /* 0x00000000110d72ca */ /* 0x000fe400000e0000 */
[----:B0-----:R-:W-:-:S05]  /*a570*/  I2FP.F32.U32 R0, UR7 ;  /* 0x0000000700007c45 */ /* 0x001fca0008201000 */
[----:B------:R-:W-:-:S04]  /*a580*/  FMUL R0, R0, UR6 ;  /* 0x0000000600007c20 */ /* 0x000fc80008400000 */
[----:B------:R0:W0:Y:S01]  /*a590*/  F2I.U32.TRUNC.NTZ R2, R0 ;  /* 0x0000000000027305 */ /* 0x000022000020f000 */
[----:B-1----:R-:W-:Y:S05]  /*a5a0*/  @!P0 BRA `(.L_x_291) ;  /* 0x0000000000308947 */ /* 0x002fea0003800000 */
        /* <DEDUP_REMOVED lines=12> */
.L_x_291:
[----:B------:R-:W-:Y:S01]  /*a670*/  USHF.R.U64 UR6, UR12, UR15, UR13 ;  /* 0x0000000f0c067299 */ /* 0x000fe2000800120d */
[----:B0-----:R-:W-:Y:S01]  /*a680*/  I2FP.F32.U32 R0, UR19 ;  /* 0x0000001300007c45 */ /* 0x001fe20008201000 */
[----:B------:R-:W-:Y:S01]  /*a690*/  USHF.R.U32.HI UR4, URZ, UR15, UR13 ;  /* 0x0000000f3f047299 */ /* 0x000fe2000801160d */
[----:B------:R-:W-:Y:S01]  /*a6a0*/  R2UR UR14, R2 ;  /* 0x00000000020e72ca */ /* 0x000fe200000e0000 */
[----:B------:R-:W-:Y:S02]  /*a6b0*/  UIADD3 UR9, UP0, URZ, -UR6, URZ ;  /* 0x800000063f097290 */ /* 0x000fe4000ff1e03f */
[----:B------:R-:W-:Y:S01]  /*a6c0*/  FMUL R0, R0, UR18 ;  /* 0x0000001200007c20 */ /* 0x000fe20008400000 */
[----:B------:R-:W-:Y:S01]  /*a6d0*/  ULDC.64 UR12, c[0x0][0x620] ;  /* 0x00018800000c7ab9 */ /* 0x000fe20000000a00 */
[----:B------:R-:W-:Y:S01]  /*a6e0*/  UIADD3.X UR4, URZ, ~UR4, URZ, UP0, !UPT ;  /* 0x800000043f047290 */ /* 0x000fe200087fe43f */
[----:B------:R-:W-:Y:S01]  /*a6f0*/  UMOV UR10, UR16 ;  /* 0x00000010000a7c82 */ /* 0x000fe20008000000 */
[----:B------:R-:W-:-:S02]  /*a700*/  UMOV UR11, UR17 ;  /* 0x00000011000b7c82 */ /* 0x000fc40008000000 */
[----:B------:R-:W0:Y:S01]  /*a710*/  F2I.U32.TRUNC.NTZ R0, R0 ;  /* 0x0000000000007305 */ /* 0x000e22000020f000 */
[----:B------:R-:W-:Y:S02]  /*a720*/  UIMAD UR4, UR4, UR12, URZ ;  /* 0x0000000c040472a4 */ /* 0x000fe4000f8e023f */
[----:B------:R-:W-:Y:S02]  /*a730*/  UIMAD.WIDE.U32 UR10, UR9, UR12, UR10 ;  /* 0x0000000c090a72a5 */ /* 0x000fe4000f8e000a */
[----:B------:R-:W-:Y:S01]  /*a740*/  UIMAD UR9, UR9, UR13, UR4 ;  /* 0x0000000d090972a4 */ /* 0x000fe2000f8e0204 */
[----:B------:R-:W-:Y:S01]  /*a750*/  ULDC UR22, c[0x0][0x658] ;  /* 0x0001960000167ab9 */ /* 0x000fe20000000800 */
[----:B------:R-:W-:Y:S02]  /*a760*/  UMOV UR12, 0xffffffff ;  /* 0xffffffff000c7882 */ /* 0x000fe40000000000 */
[----:B------:R-:W-:Y:S01]  /*a770*/  UIADD3 UR11, UR11, UR9, URZ ;  /* 0x000000090b0b7290 */ /* 0x000fe2000fffe03f */
[----:B------:R-:W-:Y:S01]  /*a780*/  ULDC UR13, c[0x0][0x618] ;  /* 0x00018600000d7ab9 */ /* 0x000fe20000000800 */
[----:B------:R-:W-:Y:S01]  /*a790*/  ULDC.64 UR4, c[0x0][0x640] ;  /* 0x0001900000047ab9 */ /* 0x000fe20000000a00 */
[----:B------:R-:W-:Y:S01]  /*a7a0*/  USHF.L.U32 UR18, UR12, UR22, URZ ;  /* 0x000000160c127299 */ /* 0x000fe2000800063f */
[----:B------:R-:W-:Y:S01]  /*a7b0*/  ISETP.NE.U32.AND P0, PT, RZ, UR4, PT ;  /* 0x00000004ff007c0c */ /* 0x000fe2000bf05070 */
[----:B------:R-:W-:Y:S01]  /*a7c0*/  USHF.R.U64 UR12, UR10, UR13, UR11 ;  /* 0x0000000d0a0c7299 */ /* 0x000fe2000800120b */
[----:B0-----:R-:W-:Y:S01]  /*a7d0*/  R2UR UR16, R0 ;  /* 0x00000000001072ca */ /* 0x001fe200000e0000 */
[----:B------:R-:W-:Y:S01]  /*a7e0*/  USHF.R.U32.HI UR10, URZ, UR13, UR11 ;  /* 0x0000000d3f0a7299 */ /* 0x000fe2000801160b */
[----:B------:R-:W-:Y:S01]  /*a7f0*/  ISETP.NE.AND.EX P0, PT, RZ, UR5, PT, P0 ;  /* 0x00000005ff007c0c */ /* 0x000fe2000bf05300 */
[----:B------:R-:W-:Y:S01]  /*a800*/  ULDC UR17, c[0x0][0x608] ;  /* 0x0001820000117ab9 */ /* 0x000fe20000000800 */
[----:B------:R-:W-:-:S02]  /*a810*/  ULOP3.LUT UR23, URZ, UR18, URZ, 0x33, !UPT ;  /* 0x000000123f177292 */ /* 0x000fc4000f8e333f */
[----:B------:R-:W-:Y:S02]  /*a820*/  USHF.R.U64 UR18, UR12, UR17, UR10 ;  /* 0x000000110c127299 */ /* 0x000fe4000800120a */
[----:B------:R-:W-:Y:S01]  /*a830*/  USHF.R.U32.HI UR10, URZ, UR17, UR10 ;  /* 0x000000113f0a7299 */ /* 0x000fe2000801160a */
[----:B------:R-:W-:Y:S01]  /*a840*/  UMOV UR20, 0x1 ;  /* 0x0000000100147882 */ /* 0x000fe20000000000 */
[----:B------:R-:W-:Y:S02]  /*a850*/  UIADD3 UR14, -UR14, URZ, URZ ;  /* 0x0000003f0e0e7290 */ /* 0x000fe4000fffe13f */
[----:B------:R-:W-:Y:S02]  /*a860*/  USHF.L.U32 UR13, UR20, UR22, URZ ;  /* 0x00000016140d7299 */ /* 0x000fe4000800063f */
[----:B------:R-:W-:Y:S01]  /*a870*/  USHF.R.U64 UR20, UR18, UR22, UR10 ;  /* 0x0000001612147299 */ /* 0x000fe2000800120a */
[----:B------:R-:W-:Y:S01]  /*a880*/  ULDC UR15, c[0x0][0x144] ;  /* 0x00005100000f7ab9 */ /* 0x000fe20000000800 */
[----:B------:R-:W-:Y:S01]  /*a890*/  ULDC UR8, c[0x0][0x600] ;  /* 0x0001800000087ab9 */ /* 0x000fe20000000800 */
[----:B------:R-:W-:-:S02]  /*a8a0*/  UIADD3 UR21, -UR16, URZ, URZ ;  /* 0x0000003f10157290 */ /* 0x000fc4000fffe13f */
[----:B------:R-:W-:Y:S02]  /*a8b0*/  USHF.R.U32.HI UR17, URZ, UR22, UR10 ;  /* 0x000000163f117299 */ /* 0x000fe4000801160a */
[----:B------:R-:W-:Y:S02]  /*a8c0*/  UIADD3 UR9, UR8, -0x1, URZ ;  /* 0xffffffff08097890 */ /* 0x000fe4000fffe03f */
[----:B------:R-:W-:Y:S01]  /*a8d0*/  UIMAD UR22, UR15, UR14, UR7 ;  /* 0x0000000e0f1672a4 */ /* 0x000fe2000f8e0207 */
[----:B------:R-:W-:Y:S01]  /*a8e0*/  ULDC UR26, c[0x0][0x148] ;  /* 0x00005200001a7ab9 */ /* 0x000fe20000000800 */
[----:B------:R-:W-:Y:S01]  /*a8f0*/  ULDC UR24, c[0x0][0x648] ;  /* 0x0001920000187ab9 */ /* 0x000fe20000000800 */
[----:B------:R-:W-:Y:S01]  /*a900*/  ULDC UR25, c[0x0][0x638] ;  /* 0x00018e0000197ab9 */ /* 0x000fe20000000800 */
        /* <DEDUP_REMOVED lines=12> */
.L_x_292:
[----:B------:R-:W-:Y:S01]  /*a9d0*/  UISETP.NE.AND UP0, UPT, UR40, URZ, UPT ;  /* 0x0000003f2800728c */ /* 0x000fe2000bf05270 */
[----:B------:R-:W-:Y:S01]  /*a9e0*/  IMAD.MOV.U32 R0, RZ, RZ, 0x1 ;  /* 0x00000001ff007424 */ /* 0x000fe200078e00ff */
[----:B------:R-:W-:Y:S01]  /*a9f0*/  USHF.R.U64 UR4, UR16, UR24, UR17 ;  /* 0x0000001810047299 */ /* 0x000fe20008001211 */
[----:B------:R-:W-:Y:S01]  /*aa00*/  IMAD.U32 R19, RZ, RZ, UR6 ;  /* 0x00000006ff137e24 */ /* 0x000fe2000f8e00ff */
[----:B------:R-:W-:Y:S02]  /*aa10*/  ULOP3.LUT UR18, UR18, UR23, URZ, 0xc0, !UPT ;  /* 0x0000001712127292 */ /* 0x000fe4000f8ec03f */
[----:B------:R-:W-:Y:S02]  /*aa20*/  UIADD3 UR5, -UR4, URZ, URZ ;  /* 0x0000003f04057290 */ /* 0x000fe4000fffe13f */
[----:B------:R-:W-:Y:S02]  /*aa30*/  ULOP3.LUT UR9, UR12, UR9, URZ, 0xc0, !UPT ;  /* 0x000000090c097292 */ /* 0x000fe4000f8ec03f */
[----:B------:R-:W-:-:S02]  /*aa40*/  UIMAD UR4, UR13, UR4, UR18 ;  /* 0x000000040d0472a4 */ /* 0x000fc4000f8e0212 */
[----:B------:R-:W-:Y:S02]  /*aa50*/  @UP0 UIMAD UR22, UR26, UR21, UR19 ;  /* 0x000000151a1602a4 */ /* 0x000fe4000f8e0213 */
[----:B------:R-:W-:Y:S01]  /*aa60*/  UIMAD UR5, UR5, UR25, UR20 ;  /* 0x00000019050572a4 */ /* 0x000fe2000f8e0214 */
[----:B------:R-:W-:Y:S02]  /*aa70*/  ULDC UR7, c[0x0][0x610] ;  /* 0x0001840000077ab9 */ /* 0x000fe40000000800 */
[----:B------:R-:W-:Y:S02]  /*aa80*/  UIMAD UR4, UR4, UR7, UR22 ;  /* 0x00000007040472a4 */ /* 0x000fe4000f8e0216 */
[----:B------:R-:W-:-:S04]  /*aa90*/  UIMAD UR5, UR5, UR8, UR9 ;  /* 0x00000008050572a4 */ /* 0x000fc8000f8e0209 */
[----:B------:R-:W-:Y:S02]  /*aaa0*/  USEL UR7, UR5, UR4, !UP0 ;  /* 0x0000000405077287 */ /* 0x000fe4000c000000 */
[----:B------:R-:W-:-:S04]  /*aab0*/  USEL UR4, UR4, UR5, !UP0 ;  /* 0x0000000504047287 */ /* 0x000fc8000c000000 */
[----:B------:R-:W-:Y:S02]  /*aac0*/  IMAD.U32 R2, RZ, RZ, UR7 ;  /* 0x00000007ff027e24 */ /* 0x000fe4000f8e00ff */
[----:B------:R-:W-:-:S07]  /*aad0*/  IMAD.U32 R18, RZ, RZ, UR4 ;  /* 0x00000004ff127e24 */ /* 0x000fce000f8e00ff */
.L_x_290:
[----:B------:R-:W-:Y:S02]  /*aae0*/  LOP3.LUT P0, RZ, R0, 0xff, RZ, 0xc0, !PT ;  /* 0x000000ff00ff7812 */ /* 0x000fe4000780c0ff */
[----:B------:R-:W-:-:S11]  /*aaf0*/  LOP3.LUT R170, R170, 0x1, RZ, 0x3c, !PT ;  /* 0x00000001aaaa7812 */ /* 0x000fd600078e3cff */
[----:B------:R-:W-:Y:S05]  /*ab00*/  @P0 BRA `(.L_x_293) ;  /* 0xffffff6800f00947 */ /* 0x000fea000383ffff */
[----:B------:R-:W-:Y:S05]  /*ab10*/  EXIT ;  /* 0x000000000000794d */ /* 0x000fea0003800000 */
.L_x_16:
[----:B------:R-:W-:-:S08]  /*ab20*/  ISETP.NE.AND P0, PT, RZ, UR6, PT ;  /* 0x00000006ff007c0c */ /* 0x000fd0000bf05270 */
[----:B-----5:R-:W0:-:S00]  /*ab30*/  USETMAXREG.DEALLOC.CTAPOOL 0x28 ;  /* 0x00000028000079c8 */ /* 0x020e0000080e0500 */
[----:B------:R-:W-:Y:S05]  /*ab40*/  @P0 EXIT ;  /* 0x000000000000094d */ /* 0x000fea0003800000 */
[----:B0-----:R-:W-:Y:S01]  /*ab50*/  LOP3.LUT P0, RZ, R0, 0xff, RZ, 0xc0, !PT ;  /* 0x000000ff00ff7812 */ /* 0x001fe2000780c0ff */
[----:B------:R-:W-:Y:S02]  /*ab60*/  IMAD.MOV.U32 R8, RZ, RZ, 0x1 ;  /* 0x00000001ff087424 */ /* 0x000fe400078e00ff */
[----:B------:R-:W-:-:S10]  /*ab70*/  IMAD.MOV.U32 R0, RZ, RZ, RZ ;  /* 0x000000ffff007224 */ /* 0x000fd400078e00ff */
[----:B------:R-:W-:Y:S05]  /*ab80*/  @!P0 BRA `(.L_x_294) ;  /* 0x0000000c00648947 */ /* 0x000fea0003800000 */
[----:B------:R-:W0:Y:S01]  /*ab90*/  S2UR UR8, SR_CgaCtaId ;  /* 0x00000000000879c3 */ /* 0x000e220000008800 */
[----:B------:R-:W-:Y:S01]  /*aba0*/  LOP3.LUT P0, RZ, R3, 0x1f, RZ, 0xc0, !PT ;  /* 0x0000001f03ff7812 */ /* 0x000fe2000780c0ff */
[----:B------:R-:W-:Y:S01]  /*abb0*/  ULDC UR5, c[0x0][0x658] ;  /* 0x0001960000057ab9 */ /* 0x000fe20000000800 */
[----:B------:R-:W-:Y:S01]  /*abc0*/  UMOV UR6, 0xffffffff ;  /* 0xffffffff00067882 */ /* 0x000fe20000000000 */
[----:B------:R-:W-:Y:S01]  /*abd0*/  BSSY B0, `(.L_x_294) ;  /* 0x00000d4000007945 */ /* 0x000fe20003800000 */
[----:B------:R-:W-:Y:S01]  /*abe0*/  USHF.L.U32 UR6, UR6, UR5, URZ ;  /* 0x0000000506067299 */ /* 0x000fe2000800063f */
[C---:B------:R-:W-:Y:S01]  /*abf0*/  ISETP.NE.AND P3, PT, R4.reuse, RZ, PT ;  /* 0x000000ff0400720c */ /* 0x040fe20003f65270 */
[----:B------:R-:W-:Y:S01]  /*ac00*/  IMAD.MOV.U32 R10, RZ, RZ, 0x1 ;  /* 0x00000001ff0a7424 */ /* 0x000fe200078e00ff */
[----:B------:R-:W-:Y:S01]  /*ac10*/  ISETP.NE.OR P0, PT, R4, RZ, !P0 ;  /* 0x000000ff0400720c */ /* 0x000fe20004705670 */
[----:B------:R-:W-:Y:S01]  /*ac20*/  IMAD.MOV.U32 R8, RZ, RZ, 0x1 ;  /* 0x00000001ff087424 */ /* 0x000fe200078e00ff */
[----:B------:R-:W-:Y:S01]  /*ac30*/  ULDC UR4, c[0x0][0x600] ;  /* 0x0001800000047ab9 */ /* 0x000fe20000000800 */
[----:B------:R-:W-:Y:S01]  /*ac40*/  IMAD.MOV.U32 R0, RZ, RZ, RZ ;  /* 0x000000ffff007224 */ /* 0x000fe200078e00ff */
[----:B------:R-:W-:Y:S01]  /*ac50*/  UMOV UR7, 0x1 ;  /* 0x0000000100077882 */ /* 0x000fe20000000000 */
[----:B------:R-:W-:-:S02]  /*ac60*/  UIADD3 UR21, UR37, 0x1, URZ ;  /* 0x0000000125157890 */ /* 0x000fc4000fffe03f */
[----:B------:R-:W-:Y:S02]  /*ac70*/  ULOP3.LUT UR13, UR42, 0x2, URZ, 0xfc, !UPT ;  /* 0x000000022a0d7892 */ /* 0x000fe4000f8efc3f */
[----:B------:R-:W-:Y:S02]  /*ac80*/  UIADD3 UR4, UR4, -0x1, URZ ;  /* 0xffffffff04047890 */ /* 0x000fe4000fffe03f */
[----:B------:R-:W-:Y:S02]  /*ac90*/  USHF.L.U32 UR5, UR7, UR5, URZ ;  /* 0x0000000507057299 */ /* 0x000fe4000800063f */
[----:B------:R-:W-:Y:S01]  /*aca0*/  ULOP3.LUT UR6, URZ, UR6, URZ, 0x33, !UPT ;  /* 0x000000063f067292 */ /* 0x000fe2000f8e333f */
[----:B------:R-:W-:Y:S01]  /*acb0*/  ULDC.64 UR30, c[0x0][0x198] ;  /* 0x00006600001e7ab9 */ /* 0x000fe20000000a00 */
[----:B0-----:R-:W-:-:S10]  /*acc0*/  IMAD.U32 R9, RZ, RZ, UR8 ;  /* 0x00000008ff097e24 */ /* 0x001fd4000f8e00ff */
.L_x_306:
[----:B------:R-:W-:-:S03]  /*acd0*/  UMOV UR7, 0xffffffff ;  /* 0xffffffff00077882 */ /* 0x000fc60000000000 */
[----:B------:R-:W-:Y:S05]  /*ace0*/  BRA.DIV UR7, `(.L_x_295) ;  /* 0x0000000e07dc7947 */ /* 0x000fea000b800000 */
[----:B------:R-:W-:-:S13]  /*acf0*/  ELECT P6, URZ, PT ;  /* 0x00000000003f782f */ /* 0x000fda00038c0000 */
.L_x_317:
[----:B------:R-:W0:Y:S01]  /*ad00*/  LDC R3, c[0x0][0x28c] ;  /* 0x0000a300ff037b82 */ /* 0x000e220000000800 */
[----:B------:R-:W-:Y:S01]  /*ad10*/  BSSY B1, `(.L_x_296) ;  /* 0x0000049000017945 */ /* 0x000fe20003800000 */
[----:B0-----:R-:W-:-:S13]  /*ad20*/  ISETP.LT.OR P6, PT, R3, 0x1, !P6 ;  /* 0x000000010300780c */ /* 0x001fda00077c1670 */
[----:B------:R-:W-:Y:S05]  /*ad30*/  @P6 BRA `(.L_x_297) ;  /* 0x0000000400186947 */ /* 0x000fea0003800000 */
[----:B------:R-:W-:Y:S02]  /*ad40*/  IMAD R9, R18, 0x4, R9 ;  /* 0x0000000412097824 */ /* 0x000fe400078e0209 */
[----:B------:R-:W-:Y:S02]  /*ad50*/  IMAD.SHL.U32 R7, R2, 0x100, RZ ;  /* 0x0000010002077824 */ /* 0x000fe400078e00ff */
[----:B------:R-:W-:Y:S02]  /*ad60*/  IMAD.MOV.U32 R13, RZ, RZ, RZ ;  /* 0x000000ffff0d7224 */ /* 0x000fe400078e00ff */
[----:B------:R-:W-:Y:S02]  /*ad70*/  IMAD.U32 R14, RZ, RZ, UR21 ;  /* 0x00000015ff0e7e24 */ /* 0x000fe4000f8e00ff */
[----:B------:R-:W-:Y:S02]  /*ad80*/  IMAD.MOV.U32 R2, RZ, RZ, R8 ;  /* 0x000000ffff027224 */ /* 0x000fe400078e0008 */
[----:B------:R-:W-:-:S02]  /*ad90*/  IMAD.MOV.U32 R4, RZ, RZ, R0 ;  /* 0x000000ffff047224 */ /* 0x000fc400078e0000 */
[----:B------:R-:W-:-:S07]  /*ada0*/  IMAD.SHL.U32 R6, R9, 0x10, RZ ;  /* 0x0000001009067824 */ /* 0x000fce00078e00ff */
.L_x_301:
[----:B------:R-:W0:Y:S01]  /*adb0*/  S2UR UR7, SR_CgaCtaId ;  /* 0x00000000000779c3 */ /* 0x000e220000008800 */
[----:B------:R-:W-:Y:S02]  /*adc0*/  MOV R12, 0x400 ;  /* 0x00000400000c7802 */ /* 0x000fe40000000f00 */
[----:B------:R-:W-:-:S05]  /*add0*/  SHF.L.U32 R3, R2, 0x1f, RZ ;  /* 0x0000001f02037819 */ /* 0x000fca00000006ff */
[----:B------:R-:W1:Y:S01]  /*ade0*/  @!P3 LDC R5, c[0x0][0x500] ;  /* 0x00014000ff05bb82 */ /* 0x000e620000000800 */
[----:B0-----:R-:W-:-:S05]  /*adf0*/  IMAD.U32 R9, RZ, RZ, UR7 ;  /* 0x00000007ff097e24 */ /* 0x001fca000f8e00ff */
[----:B------:R-:W-:-:S05]  /*ae00*/  LEA R11, R9, R12, 0x18 ;  /* 0x0000000c090b7211 */ /* 0x000fca00078ec0ff */
[----:B------:R-:W-:-:S04]  /*ae10*/  IMAD R12, R4, 0x8, R11 ;  /* 0x00000008040c7824 */ /* 0x000fc800078e020b */
[----:B------:R-:W0:Y:S02]  /*ae20*/  SYNCS.PHASECHK.TRANS64.TRYWAIT P1, [R12+URZ+0x10], R3 ;  /* 0x000010030c0075a7 */ /* 0x000e24000802017f */
[----:B01----:R-:W-:Y:S05]  /*ae30*/  @!P1 BRA `(.L_x_298) ;  /* 0x0000000c00a89947 */ /* 0x003fea0003800000 */
.L_x_318:
[----:B------:R-:W-:Y:S01]  /*ae40*/  UPRMT UR7, UR13, 0x9910, URZ ;  /* 0x000099100d077896 */ /* 0x000fe2000800003f */
[----:B------:R1:W-:Y:S03]  /*ae50*/  @!P3 SYNCS.ARRIVE.TRANS64 RZ, [R12+URZ], R5 ;  /* 0x000000050cffb9a7 */ /* 0x0003e6000800003f */
[----:B------:R-:W-:-:S06]  /*ae60*/  UISETP.NE.AND UP0, UPT, UR7, 0x2, UPT ;  /* 0x000000020700788c */ /* 0x000fcc000bf05270 */
[----:B------:R-:W-:-:S13]  /*ae70*/  PLOP3.LUT P1, PT, PT, PT, UP0, 0x80, 0x0 ;  /* 0x000000000000781c */ /* 0x000fda0003f2f008 */
[----:B-1----:R-:W-:Y:S05]  /*ae80*/  @P1 BRA `(.L_x_299) ;  /* 0x0000000000041947 */ /* 0x002fea0003800000 */
[----:B------:R-:W-:Y:S01]  /*ae90*/  BPT.TRAP 0x1 ;  /* 0x000000040000795c */ /* 0x000fe20000300000 */
.L_x_299:
[----:B------:R-:W-:Y:S05]  /*aea0*/  @P0 BRA `(.L_x_300) ;  /* 0x0000000000040947 */ /* 0x000fea0003800000 */
[----:B------:R-:W-:Y:S01]  /*aeb0*/  BPT.TRAP 0x1 ;  /* 0x000000040000795c */ /* 0x000fe20000300000 */
.L_x_300:
[----:B0-----:R-:W-:Y:S01]  /*aec0*/  IMAD R3, R4, 0x8, R9 ;  /* 0x0000000804037824 */ /* 0x001fe200078e0209 */
[----:B------:R-:W-:Y:S01]  /*aed0*/  R2UR UR34, R13 ;  /* 0x000000000d2272ca */ /* 0x000fe200000e0000 */
[----:B------:R-:W-:Y:S01]  /*aee0*/  VIADD R14, R14, 0xffffffff ;  /* 0xffffffff0e0e7836 */ /* 0x000fe20000000000 */
[----:B------:R-:W-:Y:S01]  /*aef0*/  R2UR UR33, R12 ;  /* 0x000000000c2172ca */ /* 0x000fe200000e0000 */
[----:B------:R-:W-:Y:S01]  /*af00*/  IMAD.SHL.U32 R3, R3, 0x400, RZ ;  /* 0x0000040003037824 */ /* 0x000fe200078e00ff */
[----:B------:R-:W-:Y:S01]  /*af10*/  R2UR UR36, R19 ;  /* 0x00000000132472ca */ /* 0x000fe200000e0000 */
[----:B------:R-:W-:Y:S01]  /*af20*/  UIADD3 UR14, UP0, UR30, 0xf0, URZ ;  /* 0x000000f01e0e7890 */ /* 0x000fe2000ff1e03f */
[----:B------:R-:W-:Y:S01]  /*af30*/  R2UR UR35, R6 ;  /* 0x00000000062372ca */ /* 0x000fe200000e0000 */
[--C-:B------:R-:W-:Y:S01]  /*af40*/  IMAD R3, R3, 0x2, R11.reuse ;  /* 0x0000000203037824 */ /* 0x100fe200078e020b */
[----:B------:R-:W-:Y:S01]  /*af50*/  R2UR UR19, R7 ;  /* 0x00000000071372ca */ /* 0x000fe200000e0000 */
[----:B------:R-:W-:Y:S01]  /*af60*/  IMAD R11, R4, 0x10000, R11 ;  /* 0x00010000040b7824 */ /* 0x000fe200078e020b */
[----:B------:R-:W-:Y:S01]  /*af70*/  UIADD3 UR44, UP1, UR30, 0x1f0, URZ ;  /* 0x000001f01e2c7890 */ /* 0x000fe2000ff3e03f */
[----:B------:R-:W-:Y:S01]  /*af80*/  ISETP.GT.AND P2, PT, R14, 0x1, PT ;  /* 0x000000010e00780c */ /* 0x000fe20003f44270 */
[----:B------:R-:W-:Y:S01]  /*af90*/  UIADD3.X UR15, URZ, UR31, URZ, UP0, !UPT ;  /* 0x0000001f3f0f7290 */ /* 0x000fe200087fe43f */
[----:B------:R-:W-:Y:S01]  /*afa0*/  R2UR UR24, R3 ;  /* 0x00000000031872ca */ /* 0x000fe200000e0000 */
[----:B------:R-:W-:Y:S01]  /*afb0*/  UIADD3 UR26, UR34, 0x40, URZ ;  /* 0x00000040221a7890 */ /* 0x000fe2000fffe03f */
[----:B------:R-:W-:Y:S01]  /*afc0*/  R2UR UR8, R11 ;  /* 0x000000000b0872ca */ /* 0x000fe200000e0000 */
[----:B------:R-:W-:Y:S01]  /*afd0*/  UIADD3.X UR45, URZ, UR31, URZ, UP1, !UPT ;  /* 0x0000001f3f2d7290 */ /* 0x000fe20008ffe43f */
[----:B------:R-:W-:Y:S01]  /*afe0*/  VIADD R4, R4, 0x1 ;  /* 0x0000000104047836 */ /* 0x000fe20000000000 */
[----:B------:R-:W-:Y:S01]  /*aff0*/  UMOV UR7, 0xf0000 ;  /* 0x000f000000077882 */ /* 0x000fe20000000000 */
[----:B------:R-:W-:Y:S01]  /*b000*/  UMOV UR22, 0x0 ;  /* 0x0000000000167882 */ /* 0x000fe20000000000 */
[----:B------:R-:W-:Y:S01]  /*b010*/  UMOV UR23, 0x10000000 ;  /* 0x1000000000177882 */ /* 0x000fe20000000000 */
[----:B------:R-:W-:Y:S01]  /*b020*/  UMOV UR25, UR33 ;  /* 0x0000002100197c82 */ /* 0x000fe20008000000 */
[----:B------:R-:W-:Y:S01]  /*b030*/  ISETP.NE.AND P1, PT, R4, 0x2, PT ;  /* 0x000000020400780c */ /* 0x000fe20003f25270 */
[----:B------:R-:W-:Y:S01]  /*b040*/  UMOV UR28, UR36 ;  /* 0x00000024001c7c82 */ /* 0x000fe20008000000 */
[----:B------:R-:W-:Y:S01]  /*b050*/  UMOV UR27, UR35 ;  /* 0x00000023001b7c82 */ /* 0x000fe20008000000 */
[----:B------:R-:W-:Y:S01]  /*b060*/  UMOV UR17, UR33 ;  /* 0x0000002100117c82 */ /* 0x000fe20008000000 */
[----:B------:R-:W-:Y:S01]  /*b070*/  UIADD3 UR32, UR24, 0x100, URZ ;  /* 0x0000010018207890 */ /* 0x000fe2000fffe03f */
[----:B------:R-:W-:Y:S01]  /*b080*/  SEL R3, RZ, 0x1, P1 ;  /* 0x00000001ff037807 */ /* 0x000fe20000800000 */
[----:B------:R-:W-:Y:S01]  /*b090*/  UIADD3 UR24, UR24, 0x2100, URZ ;  /* 0x0000210018187890 */ /* 0x000fe2000fffe03f */
[----:B------:R-:W-:Y:S01]  /*b0a0*/  VIADD R13, R13, 0x80 ;  /* 0x000000800d0d7836 */ /* 0x000fe20000000000 */
[----:B------:R-:W-:Y:S01]  /*b0b0*/  UIADD3 UR16, UR8, 0x8100, URZ ;  /* 0x0000810008107890 */ /* 0x000fe2000fffe03f */
[----:B------:R-:W-:Y:S01]  /*b0c0*/  LOP3.LUT R2, R2, R3, RZ, 0x3c, !PT ;  /* 0x0000000302027212 */ /* 0x000fe200078e3cff */
[----:B------:R-:W-:Y:S01]  /*b0d0*/  UIADD3 UR8, UR8, 0x10100, URZ ;  /* 0x0001010008087890 */ /* 0x000fe2000fffe03f */
[----:B------:R-:W-:Y:S01]  /*b0e0*/  SEL R4, R4, RZ, P1 ;  /* 0x000000ff04047207 */ /* 0x000fe20000800000 */
[----:B------:R-:W-:Y:S01]  /*b0f0*/  UMOV UR18, UR34 ;  /* 0x0000002200127c82 */ /* 0x000fe20008000000 */
[----:B------:R-:W-:Y:S01]  /*b100*/  UMOV UR20, UR36 ;  /* 0x0000002400147c82 */ /* 0x000fe20008000000 */
[----:B------:R0:W-:Y:S01]  /*b110*/  UTMALDG.3D.MULTICAST [UR32], [UR14], UR7, desc[UR22] ;  /* 0x000016200e0073b4 */ /* 0x0001e20008011807 */
[----:B------:R-:W-:Y:S01]  /*b120*/  UMOV UR9, UR33 ;  /* 0x0000002100097c82 */ /* 0x000fe20008000000 */
[----:B------:R-:W-:Y:S01]  /*b130*/  UMOV UR11, UR19 ;  /* 0x00000013000b7c82 */ /* 0x000fe20008000000 */
[----:B------:R-:W-:Y:S01]  /*b140*/  UMOV UR12, UR36 ;  /* 0x00000024000c7c82 */ /* 0x000fe20008000000 */
[----:B------:R-:W-:Y:S01]  /*b150*/  UMOV UR10, UR26 ;  /* 0x0000001a000a7c82 */ /* 0x000fe20008000000 */
[----:B------:R0:W-:Y:S01]  /*b160*/  UTMALDG.3D.MULTICAST [UR24], [UR14], UR7, desc[UR22] ;  /* 0x000016180e0073b4 */ /* 0x0001e20008011807 */
[----:B------:R0:W-:Y:S01]  /*b170*/  UTMALDG.3D [UR16], [UR44], desc[UR22] ;  /* 0x000016102c0075b4 */ /* 0x0001e20008011000 */
[----:B------:R0:W-:Y:S02]  /*b180*/  UTMALDG.3D [UR8], [UR44], desc[UR22] ;  /* 0x000016082c0075b4 */ /* 0x0001e40008011000 */
[----:B0-----:R-:W-:Y:S05]  /*b190*/  @P2 BRA `(.L_x_301) ;  /* 0xfffffffc00042947 */ /* 0x001fea000383ffff */
.L_x_297:
[----:B------:R-:W-:Y:S05]  /*b1a0*/  BSYNC B1 ;  /* 0x0000000000017941 */ /* 0x000fea0003800000 */
.L_x_296:
[----:B------:R-:W-:Y:S01]  /*b1b0*/  LOP3.LUT P4, RZ, R10, 0xff, RZ, 0xc0, !PT ;  /* 0x000000ff0aff7812 */ /* 0x000fe2000788c0ff */
[----:B------:R-:W-:Y:S01]  /*b1c0*/  VIADD R0, R0, UR37 ;  /* 0x0000002500007c36 */ /* 0x000fe20008000000 */
[----:B------:R-:W-:Y:S01]  /*b1d0*/  ULDC.64 UR8, c[0x0][0x650] ;  /* 0x0001940000087ab9 */ /* 0x000fe20000000a00 */
[----:B------:R-:W-:Y:S01]  /*b1e0*/  IMAD.U32 R3, RZ, RZ, UR37 ;  /* 0x00000025ff037e24 */ /* 0x000fe2000f8e00ff */
[----:B------:R-:W-:Y:S01]  /*b1f0*/  BSSY B1, `(.L_x_302) ;  /* 0x000006f000017945 */ /* 0x000fe20003800000 */
[----:B------:R-:W-:Y:S01]  /*b200*/  IMAD.MOV.U32 R18, RZ, RZ, -0x1 ;  /* 0xffffffffff127424 */ /* 0x000fe200078e00ff */
[----:B------:R-:W-:Y:S01]  /*b210*/  SHF.R.U32.HI R2, RZ, 0x1, R0 ;  /* 0x00000001ff027819 */ /* 0x000fe20000011600 */
[----:B------:R-:W-:Y:S01]  /*b220*/  IMAD.MOV.U32 R19, RZ, RZ, -0x1 ;  /* 0xffffffffff137424 */ /* 0x000fe200078e00ff */
[----:B------:R-:W-:Y:S02]  /*b230*/  ISETP.GT.U32.AND P1, PT, R0, 0x1, PT ;  /* 0x000000010000780c */ /* 0x000fe40003f24070 */
[----:B------:R-:W-:-:S02]  /*b240*/  LOP3.LUT R2, R2, 0x1, RZ, 0xc0, !PT ;  /* 0x0000000102027812 */ /* 0x000fc400078ec0ff */
[C---:B------:R-:W-:Y:S01]  /*b250*/  ISETP.LT.U32.AND P1, PT, R3.reuse, 0x2, P1 ;  /* 0x000000020300780c */ /* 0x040fe20000f21070 */
[----:B------:R-:W0:Y:S01]  /*b260*/  @P4 S2R R9, SR_CgaCtaId ;  /* 0x0000000000094919 */ /* 0x000e220000008800 */
[----:B------:R-:W-:Y:S02]  /*b270*/  @P4 MOV R4, 0x400 ;  /* 0x0000040000044802 */ /* 0x000fe40000000f00 */
[----:B------:R-:W-:Y:S02]  /*b280*/  ISETP.NE.U32.AND P2, PT, R2, 0x1, PT ;  /* 0x000000010200780c */ /* 0x000fe40003f45070 */
[----:B------:R-:W-:Y:S02]  /*b290*/  LOP3.LUT R0, R0, 0x1, RZ, 0xc0, !PT ;  /* 0x0000000100007812 */ /* 0x000fe400078ec0ff */
[----:B------:R-:W-:Y:S02]  /*b2a0*/  ISETP.GT.U32.AND P2, PT, R3, 0x1, !P2 ;  /* 0x000000010300780c */ /* 0x000fe40005744070 */
[----:B------:R-:W-:-:S02]  /*b2b0*/  SEL R3, RZ, 0x1, !P1 ;  /* 0x00000001ff037807 */ /* 0x000fc40004800000 */
[----:B------:R-:W-:Y:S02]  /*b2c0*/  SEL R2, RZ, 0x1, !P2 ;  /* 0x00000001ff027807 */ /* 0x000fe40005000000 */
[----:B------:R-:W-:Y:S02]  /*b2d0*/  PRMT R10, RZ, 0x7610, R10 ;  /* 0x00007610ff0a7816 */ /* 0x000fe4000000000a */
[--C-:B------:R-:W-:Y:S01]  /*b2e0*/  LOP3.LUT R8, R2, R8, R3.reuse, 0x96, !PT ;  /* 0x0000000802087212 */ /* 0x100fe200078e9603 */
[----:B------:R-:W-:Y:S01]  /*b2f0*/  IMAD.MOV.U32 R2, RZ, RZ, -0x1 ;  /* 0xffffffffff027424 */ /* 0x000fe200078e00ff */
[----:B------:R-:W-:Y:S02]  /*b300*/  PRMT R3, RZ, 0x7610, R3 ;  /* 0x00007610ff037816 */ /* 0x000fe40000000003 */
[----:B0-----:R-:W-:-:S04]  /*b310*/  @P4 LEA R4, R9, R4, 0x18 ;  /* 0x0000000409044211 */ /* 0x001fc800078ec0ff */
[----:B------:R0:W-:Y:S01]  /*b320*/  @P4 SYNCS.ARRIVE.TRANS64.A1T0 RZ, [R4+URZ+0x58], RZ ;  /* 0x000058ff04ff49a7 */ /* 0x0001e2000810003f */
[----:B------:R-:W-:-:S04]  /*b330*/  IADD3 R16, P4, R16, UR38, RZ ;  /* 0x0000002610107c10 */ /* 0x000fc8000ff9e0ff */
[----:B------:R-:W-:Y:S02]  /*b340*/  IADD3.X R17, R17, UR41, RZ, P4, !PT ;  /* 0x0000002911117c10 */ /* 0x000fe4000a7fe4ff */
[----:B------:R-:W-:-:S04]  /*b350*/  ISETP.GE.U32.AND P4, PT, R16, UR8, PT ;  /* 0x0000000810007c0c */ /* 0x000fc8000bf86070 */
[----:B------:R-:W-:-:S13]  /*b360*/  ISETP.GE.U32.AND.EX P1, PT, R17, UR9, PT, P4 ;  /* 0x0000000911007c0c */ /* 0x000fda000bf26140 */
[----:B0-----:R-:W-:Y:S05]  /*b370*/  @P1 BRA `(.L_x_303) ;  /* 0x0000000400581947 */ /* 0x001fea0003800000 */
[----:B------:R-:W0:Y:S01]  /*b380*/  S2UR UR7, SR_CTAID.X ;  /* 0x00000000000779c3 */ /* 0x000e220000002500 */
[----:B------:R-:W-:Y:S01]  /*b390*/  ULDC.64 UR8, c[0x0][0x628] ;  /* 0x00018a0000087ab9 */ /* 0x000fe20000000a00 */
[----:B------:R-:W-:Y:S01]  /*b3a0*/  ULDC UR10, c[0x0][0x150] ;  /* 0x00005400000a7ab9 */ /* 0x000fe20000000800 */
[----:B------:R-:W-:Y:S01]  /*b3b0*/  ISETP.NE.U32.AND P1, PT, RZ, UR8, PT ;  /* 0x00000008ff007c0c */ /* 0x000fe2000bf25070 */
[----:B------:R-:W-:Y:S01]  /*b3c0*/  ULDC UR11, c[0x0][0x630] ;  /* 0x00018c00000b7ab9 */ /* 0x000fe20000000800 */
[----:B------:R-:W-:Y:S01]  /*b3d0*/  ULDC UR14, c[0x0][0x154] ;  /* 0x00005500000e7ab9 */ /* 0x000fe20000000800 */
[----:B------:R-:W-:Y:S01]  /*b3e0*/  IMAD.MOV.U32 R2, RZ, RZ, R16 ;  /* 0x000000ffff027224 */ /* 0x000fe200078e0010 */
[----:B------:R-:W-:Y:S01]  /*b3f0*/  ISETP.NE.AND.EX P1, PT, RZ, UR9, PT, P1 ;  /* 0x00000009ff007c0c */ /* 0x000fe2000bf25310 */
[----:B------:R-:W1:Y:S01]  /*b400*/  S2UR UR12, SR_CTAID.Y ;  /* 0x00000000000c79c3 */ /* 0x000e620000002600 */
[----:B0-----:R-:W-:-:S05]  /*b410*/  I2FP.F32.U32 R3, UR7 ;  /* 0x0000000700037c45 */ /* 0x001fca0008201000 */
[----:B------:R-:W-:Y:S01]  /*b420*/  FMUL R12, R3, UR10 ;  /* 0x0000000a030c7c20 */ /* 0x000fe20008400000 */
[----:B------:R-:W-:-:S05]  /*b430*/  IMAD.MOV.U32 R3, RZ, RZ, R17 ;  /* 0x000000ffff037224 */ /* 0x000fca00078e0011 */
[----:B------:R-:W-:Y:S05]  /*b440*/  @!P1 BRA `(.L_x_304) ;  /* 0x0000000000289947 */ /* 0x000fea0003800000 */
[----:B------:R-:W-:Y:S02]  /*b450*/  ULDC UR10, c[0x0][0x634] ;  /* 0x00018d00000a7ab9 */ /* 0x000fe40000000800 */
[----:B------:R-:W-:-:S05]  /*b460*/  IADD3 R7, P1, R16, UR10, RZ ;  /* 0x0000000a10077c10 */ /* 0x000fca000ff3e0ff */
[----:B------:R-:W-:-:S04]  /*b470*/  IMAD.X R11, RZ, RZ, R17, P1 ;  /* 0x000000ffff0b7224 */ /* 0x000fc800008e0611 */
[----:B------:R-:W-:-:S04]  /*b480*/  IMAD.WIDE.U32 R4, R11, UR8, RZ ;  /* 0x000000080b047c25 */ /* 0x000fc8000f8e00ff */
[----:B------:R-:W-:-:S04]  /*b490*/  IMAD.WIDE.U32 R4, P1, R7, UR9, R4 ;  /* 0x0000000907047c25 */ /* 0x000fc8000f820004 */
[----:B------:R-:W-:-:S04]  /*b4a0*/  IMAD.WIDE.U32 R6, R7, UR8, RZ ;  /* 0x0000000807067c25 */ /* 0x000fc8000f8e00ff */
[----:B------:R-:W-:Y:S01]  /*b4b0*/  IMAD.X R3, RZ, RZ, RZ, P1 ;  /* 0x000000ffff037224 */ /* 0x000fe200008e06ff */
[----:B------:R-:W-:Y:S01]  /*b4c0*/  IADD3 RZ, P1, R7, R4, RZ ;  /* 0x0000000407ff7210 */ /* 0x000fe20007f3e0ff */
[----:B------:R-:W-:-:S04]  /*b4d0*/  IMAD.MOV.U32 R2, RZ, RZ, R5 ;  /* 0x000000ffff027224 */ /* 0x000fc800078e0005 */
[----:B------:R-:W-:-:S08]  /*b4e0*/  IMAD.WIDE.U32.X R2, R11, UR9, R2, P1 ;  /* 0x000000090b027c25 */ /* 0x000fd000088e0402 */
.L_x_304:
[--C-:B------:R-:W-:Y:S01]  /*b4f0*/  SHF.R.U64 R19, R2, UR11, R3.reuse ;  /* 0x0000000b02137c19 */ /* 0x100fe20008001203 */
[----:B------:R-:W0:Y:S01]  /*b500*/  F2I.U32.TRUNC.NTZ R12, R12 ;  /* 0x0000000c000c7305 */ /* 0x000e22000020f000 */
[----:B------:R-:W-:Y:S01]  /*b510*/  SHF.R.U32.HI R2, RZ, UR11, R3 ;  /* 0x0000000bff027c19 */ /* 0x000fe20008011603 */
[----:B------:R-:W-:Y:S01]  /*b520*/  ULDC.64 UR8, c[0x0][0x620] ;  /* 0x0001880000087ab9 */ /* 0x000fe20000000a00 */
[----:B------:R-:W-:Y:S01]  /*b530*/  IADD3 R5, P1, RZ, -R19, RZ ;  /* 0x80000013ff057210 */ /* 0x000fe20007f3e0ff */
[----:B------:R-:W2:Y:S01]  /*b540*/  LDC R11, c[0x0][0x610] ;  /* 0x00018400ff0b7b82 */ /* 0x000ea20000000800 */
[----:B-1----:R-:W-:Y:S01]  /*b550*/  I2FP.F32.U32 R4, UR12 ;  /* 0x0000000c00047c45 */ /* 0x002fe20008201000 */
[----:B------:R-:W-:Y:S01]  /*b560*/  ULDC UR11, c[0x0][0x658] ;  /* 0x00019600000b7ab9 */ /* 0x000fe20000000800 */
[----:B------:R-:W-:Y:S01]  /*b570*/  ULDC UR16, c[0x0][0x648] ;  /* 0x0001920000107ab9 */ /* 0x000fe20000000800 */
[----:B------:R-:W-:Y:S02]  /*b580*/  IMAD.X R2, RZ, RZ, ~R2, P1 ;  /* 0x000000ffff027224 */ /* 0x000fe400008e0e02 */
[----:B------:R-:W-:Y:S01]  /*b590*/  FMUL R6, R4, UR14 ;  /* 0x0000000e04067c20 */ /* 0x000fe20008400000 */
[----:B------:R-:W-:Y:S01]  /*b5a0*/  ULDC.64 UR14, c[0x0][0x640] ;  /* 0x00019000000e7ab9 */ /* 0x000fe20000000a00 */
[----:B------:R-:W-:Y:S01]  /*b5b0*/  IMAD R4, R2, UR8, RZ ;  /* 0x0000000802047c24 */ /* 0x000fe2000f8e02ff */
[----:B------:R-:W-:Y:S01]  /*b5c0*/  ISETP.NE.U32.AND P1, PT, RZ, UR14, PT ;  /* 0x0000000eff007c0c */ /* 0x000fe2000bf25070 */
[C---:B------:R-:W-:Y:S01]  /*b5d0*/  IMAD.WIDE.U32 R2, R5.reuse, UR8, R16 ;  /* 0x0000000805027c25 */ /* 0x040fe2000f8e0010 */
[----:B0-----:R-:W-:Y:S01]  /*b5e0*/  R2UR UR8, R12 ;  /* 0x000000000c0872ca */ /* 0x001fe200000e0000 */
[----:B------:R-:W0:Y:S01]  /*b5f0*/  F2I.U32.TRUNC.NTZ R6, R6 ;  /* 0x0000000600067305 */ /* 0x000e22000020f000 */
[----:B------:R-:W-:Y:S01]  /*b600*/  ISETP.NE.AND.EX P1, PT, RZ, UR15, PT, P1 ;  /* 0x0000000fff007c0c */ /* 0x000fe2000bf25310 */
[----:B------:R-:W-:Y:S01]  /*b610*/  IMAD R5, R5, UR9, R4 ;  /* 0x0000000905057c24 */ /* 0x000fe2000f8e0204 */
[----:B------:R-:W-:-:S03]  /*b620*/  ULDC UR9, c[0x0][0x618] ;  /* 0x0001860000097ab9 */ /* 0x000fc60000000800 */
[----:B------:R-:W-:-:S05]  /*b630*/  IMAD.IADD R3, R3, 0x1, R5 ;  /* 0x0000000103037824 */ /* 0x000fca00078e0205 */
[--C-:B------:R-:W-:Y:S02]  /*b640*/  SHF.R.U64 R12, R2, UR9, R3.reuse ;  /* 0x00000009020c7c19 */ /* 0x100fe40008001203 */
[----:B------:R-:W-:Y:S01]  /*b650*/  SHF.R.U32.HI R3, RZ, UR9, R3 ;  /* 0x00000009ff037c19 */ /* 0x000fe20008011603 */
[----:B------:R-:W-:Y:S01]  /*b660*/  ULDC UR9, c[0x0][0x608] ;  /* 0x0001820000097ab9 */ /* 0x000fe20000000800 */
[----:B0-----:R-:W-:Y:S02]  /*b670*/  R2UR UR10, R6 ;  /* 0x00000000060a72ca */ /* 0x001fe400000e0000 */
[--C-:B------:R-:W-:Y:S02]  /*b680*/  SHF.R.U64 R14, R12, UR9, R3.reuse ;  /* 0x000000090c0e7c19 */ /* 0x100fe40008001203 */
[----:B------:R-:W-:Y:S01]  /*b690*/  SHF.R.U32.HI R3, RZ, UR9, R3 ;  /* 0x00000009ff037c19 */ /* 0x000fe20008011603 */
[----:B------:R-:W-:-:S03]  /*b6a0*/  UIADD3 UR9, -UR8, URZ, URZ ;  /* 0x0000003f08097290 */ /* 0x000fc6000fffe13f */
[--C-:B------:R-:W-:Y:S01]  /*b6b0*/  SHF.R.U64 R18, R14, UR11, R3.reuse ;  /* 0x0000000b0e127c19 */ /* 0x100fe20008001203 */
[----:B------:R-:W-:Y:S01]  /*b6c0*/  ULDC UR8, c[0x0][0x144] ;  /* 0x0000510000087ab9 */ /* 0x000fe20000000800 */
[----:B------:R-:W-:-:S03]  /*b6d0*/  SHF.R.U32.HI R3, RZ, UR11, R3 ;  /* 0x0000000bff037c19 */ /* 0x000fc60008011603 */
[----:B------:R-:W-:Y:S01]  /*b6e0*/  IMAD.MOV.U32 R2, RZ, RZ, R18 ;  /* 0x000000ffff027224 */ /* 0x000fe200078e0012 */
[----:B------:R-:W-:Y:S06]  /*b6f0*/  @!P1 BRA `(.L_x_305) ;  /* 0x0000000000289947 */ /* 0x000fec0003800000 */
        /* <DEDUP_REMOVED lines=10> */
.L_x_305:
[----:B------:R-:W-:Y:S01]  /*b7a0*/  UISETP.NE.AND UP0, UPT, UR40, URZ, UPT ;  /* 0x0000003f2800728c */ /* 0x000fe2000bf05270 */
[----:B------:R-:W-:Y:S01]  /*b7b0*/  SHF.R.U64 R3, R2, UR16, R3 ;  /* 0x0000001002037c19 */ /* 0x000fe20008001203 */
[----:B------:R-:W-:Y:S01]  /*b7c0*/  UIADD3 UR10, -UR10, URZ, URZ ;  /* 0x0000003f0a0a7290 */ /* 0x000fe2000fffe13f */
[----:B------:R-:W-:Y:S01]  /*b7d0*/  LOP3.LUT R2, R14, UR6, RZ, 0xc0, !PT ;  /* 0x000000060e027c12 */ /* 0x000fe2000f8ec0ff */
[----:B------:R-:W-:Y:S02]  /*b7e0*/  UIMAD UR7, UR8, UR9, UR7 ;  /* 0x00000009080772a4 */ /* 0x000fe4000f8e0207 */
[----:B------:R-:W-:Y:S01]  /*b7f0*/  IMAD.MOV R5, RZ, RZ, -R3 ;  /* 0x000000ffff057224 */ /* 0x000fe200078e0a03 */
[----:B------:R-:W-:Y:S01]  /*b800*/  ULDC UR8, c[0x0][0x148] ;  /* 0x0000520000087ab9 */ /* 0x000fe20000000800 */
[----:B------:R-:W-:Y:S01]  /*b810*/  IMAD R4, R3, UR5, R2 ;  /* 0x0000000503047c24 */ /* 0x000fe2000f8e0202 */
[----:B------:R-:W-:Y:S02]  /*b820*/  LOP3.LUT R3, R12, UR4, RZ, 0xc0, !PT ;  /* 0x000000040c037c12 */ /* 0x000fe4000f8ec0ff */
[----:B------:R-:W-:Y:S01]  /*b830*/  @UP0 UIMAD UR7, UR8, UR10, UR12 ;  /* 0x0000000a080702a4 */ /* 0x000fe2000f8e020c */
[----:B------:R-:W-:-:S02]  /*b840*/  PLOP3.LUT P1, PT, PT, PT, UP0, 0x80, 0x0 ;  /* 0x000000000000781c */ /* 0x000fc40003f2f008 */
[----:B------:R-:W-:Y:S02]  /*b850*/  ULDC UR8, c[0x0][0x638] ;  /* 0x00018e0000087ab9 */ /* 0x000fe40000000800 */
[----:B------:R-:W-:Y:S02]  /*b860*/  IMAD R2, R5, UR8, R18 ;  /* 0x0000000805027c24 */ /* 0x000fe4000f8e0212 */
[----:B--2---:R-:W-:Y:S01]  /*b870*/  IMAD R11, R4, R11, UR7 ;  /* 0x00000007040b7e24 */ /* 0x004fe2000f8e020b */
[----:B------:R-:W-:Y:S01]  /*b880*/  ULDC UR7, c[0x0][0x600] ;  /* 0x0001800000077ab9 */ /* 0x000fe20000000800 */
[----:B------:R-:W-:Y:S02]  /*b890*/  IMAD.MOV.U32 R4, RZ, RZ, 0x1 ;  /* 0x00000001ff047424 */ /* 0x000fe400078e00ff */
[----:B------:R-:W-:-:S03]  /*b8a0*/  IMAD R18, R2, UR7, R3 ;  /* 0x0000000702127c24 */ /* 0x000fc6000f8e0203 */
[----:B------:R-:W-:Y:S02]  /*b8b0*/  PRMT R3, R4, 0x7610, R3 ;  /* 0x0000761004037816 */ /* 0x000fe40000000003 */
[----:B------:R-:W-:Y:S02]  /*b8c0*/  SEL R2, R18, R11, !P1 ;  /* 0x0000000b12027207 */ /* 0x000fe40004800000 */
[----:B------:R-:W-:-:S07]  /*b8d0*/  SEL R18, R11, R18, !P1 ;  /* 0x000000120b127207 */ /* 0x000fce0004800000 */
.L_x_303:
[----:B------:R-:W-:Y:S05]  /*b8e0*/  BSYNC B1 ;  /* 0x0000000000017941 */ /* 0x000fea0003800000 */
.L_x_302:
[----:B------:R-:W-:-:S13]  /*b8f0*/  LOP3.LUT P1, RZ, R3, 0xff, RZ, 0xc0, !PT ;  /* 0x000000ff03ff7812 */ /* 0x000fda000782c0ff */
[----:B------:R-:W-:Y:S05]  /*b900*/  @P1 BRA `(.L_x_306) ;  /* 0xfffffff000f01947 */ /* 0x000fea000383ffff */
[----:B------:R-:W-:Y:S05]  /*b910*/  BSYNC B0 ;  /* 0x0000000000007941 */ /* 0x000fea0003800000 */
.L_x_294:
[----:B------:R-:W-:-:S03]  /*b920*/  UMOV UR7, 0xffffffff ;  /* 0xffffffff00077882 */ /* 0x000fc60000000000 */
[----:B------:R-:W-:Y:S05]  /*b930*/  BRA.DIV UR7, `(.L_x_307) ;  /* 0x0000000207fc7947 */ /* 0x000fea000b800000 */
[----:B------:R-:W-:-:S13]  /*b940*/  ELECT P6, URZ, PT ;  /* 0x00000000003f782f */ /* 0x000fda00038c0000 */
.L_x_321:
[----:B------:R-:W-:Y:S04]  /*b950*/  BSSY B0, `(.L_x_308) ;  /* 0x000001a000007945 */ /* 0x000fe80003800000 */
[----:B------:R-:W-:Y:S05]  /*b960*/  @!P6 BRA `(.L_x_309) ;  /* 0x000000000060e947 */ /* 0x000fea0003800000 */
[----:B------:R-:W-:-:S04]  /*b970*/  ULOP3.LUT UR7, UR42, 0x2, URZ, 0xfc, !UPT ;  /* 0x000000022a077892 */ /* 0x000fc8000f8efc3f */
[----:B------:R-:W-:-:S06]  /*b980*/  UISETP.NE.AND UP0, UPT, UR7, 0x3, UPT ;  /* 0x000000030700788c */ /* 0x000fcc000bf05270 */
[----:B------:R-:W-:-:S13]  /*b990*/  PLOP3.LUT P0, PT, PT, PT, UP0, 0x80, 0x0 ;  /* 0x000000000000781c */ /* 0x000fda0003f0f008 */
[----:B------:R-:W-:Y:S05]  /*b9a0*/  @!P0 BRA `(.L_x_310) ;  /* 0x0000000000048947 */ /* 0x000fea0003800000 */
[----:B------:R-:W-:Y:S01]  /*b9b0*/  BPT.TRAP 0x1 ;  /* 0x000000040000795c */ /* 0x000fe20000300000 */
.L_x_310:
[----:B------:R-:W0:Y:S01]  /*b9c0*/  S2R R3, SR_CgaCtaId ;  /* 0x0000000000037919 */ /* 0x000e220000008800 */
[----:B------:R-:W-:-:S04]  /*b9d0*/  MOV R2, 0x400 ;  /* 0x0000040000027802 */ /* 0x000fc80000000f00 */
[----:B0-----:R-:W-:Y:S02]  /*b9e0*/  LEA R3, R3, R2, 0x18 ;  /* 0x0000000203037211 */ /* 0x001fe400078ec0ff */
[----:B------:R-:W-:-:S03]  /*b9f0*/  SHF.L.U32 R2, R8, 0x1f, RZ ;  /* 0x0000001f08027819 */ /* 0x000fc600000006ff */
[----:B------:R-:W-:-:S04]  /*ba00*/  VIADD R3, R3, 0x10 ;  /* 0x0000001003037836 */ /* 0x000fc80000000000 */
[C---:B------:R-:W-:Y:S02]  /*ba10*/  IMAD R7, R0.reuse, 0x8, R3 ;  /* 0x0000000800077824 */ /* 0x040fe400078e0203 */
[----:B------:R-:W-:Y:S02]  /*ba20*/  VIADD R0, R0, 0x1 ;  /* 0x0000000100007836 */ /* 0x000fe40000000000 */
[----:B------:R-:W0:Y:S03]  /*ba30*/  SYNCS.PHASECHK.TRANS64.TRYWAIT P0, [R7+URZ], R2 ;  /* 0x00000002070075a7 */ /* 0x000e26000800017f */
[----:B------:R-:W-:-:S04]  /*ba40*/  ISETP.NE.AND P1, PT, R0, 0x2, PT ;  /* 0x000000020000780c */ /* 0x000fc80003f25270 */
[----:B------:R-:W-:Y:S02]  /*ba50*/  SEL R5, RZ, 0x1, P1 ;  /* 0x00000001ff057807 */ /* 0x000fe40000800000 */
[----:B------:R-:W-:Y:S02]  /*ba60*/  SEL R0, R0, RZ, P1 ;  /* 0x000000ff00007207 */ /* 0x000fe40000800000 */
[----:B------:R-:W-:Y:S01]  /*ba70*/  LOP3.LUT R5, R8, R5, RZ, 0x3c, !PT ;  /* 0x0000000508057212 */ /* 0x000fe200078e3cff */
[----:B0-----:R-:W-:Y:S06]  /*ba80*/  @!P0 BRA `(.L_x_311) ;  /* 0x0000000000c88947 */ /* 0x001fec0003800000 */
.L_x_322:
[----:B------:R-:W-:Y:S01]  /*ba90*/  IMAD R3, R0, 0x8, R3 ;  /* 0x0000000800037824 */ /* 0x000fe200078e0203 */
[----:B------:R-:W-:-:S07]  /*baa0*/  SHF.L.U32 R0, R5, 0x1f, RZ ;  /* 0x0000001f05007819 */ /* 0x000fce00000006ff */
.L_x_312:
[----:B-1----:R1:W2:Y:S02]  /*bab0*/  SYNCS.PHASECHK.TRANS64.TRYWAIT P0, [R3+URZ], R0 ;  /* 0x00000000030075a7 */ /* 0x0022a4000800017f */
[----:B--2---:R-:W-:Y:S05]  /*bac0*/  @!P0 NANOSLEEP.SYNCS 0x989680 ;  /* 0x009896800000895d */ /* 0x004fea0003900000 */
[----:B------:R-:W2:Y:S02]  /*bad0*/  @!P0 SYNCS.PHASECHK.TRANS64 P0, [R3+URZ], R0 ;  /* 0x00000000030085a7 */ /* 0x000ea4000800007f */
[----:B--2---:R-:W-:Y:S05]  /*bae0*/  @!P0 BRA `(.L_x_312) ;  /* 0xfffffffc00f08947 */ /* 0x004fea000383ffff */
.L_x_309:
[----:B------:R-:W-:Y:S05]  /*baf0*/  BSYNC B0 ;  /* 0x0000000000007941 */ /* 0x000fea0003800000 */
.L_x_308:
[----:B------:R-:W-:Y:S05]  /*bb00*/  EXIT ;  /* 0x000000000000794d */ /* 0x000fea0003800000 */
.L_x_18:
[----:B0-----:R0:W1:Y:S02]  /*bb10*/  SYNCS.PHASECHK.TRANS64.TRYWAIT P0, [R158+URZ], R3 ;  /* 0x000000039e0075a7 */ /* 0x001064000800017f */
[----:B-1----:R-:W-:Y:S05]  /*bb20*/  @!P0 NANOSLEEP.SYNCS 0x989680 ;  /* 0x009896800000895d */ /* 0x002fea0003900000 */
[----:B------:R-:W1:Y:S02]  /*bb30*/  @!P0 SYNCS.PHASECHK.TRANS64 P0, [R158+URZ], R3 ;  /* 0x000000039e0085a7 */ /* 0x000e64000800007f */
[----:B-1----:R-:W-:Y:S05]  /*bb40*/  @!P0 BRA `(.L_x_18) ;  /* 0xfffffffc00f08947 */ /* 0x002fea000383ffff */
[----:B------:R-:W-:Y:S05]  /*bb50*/  BRA `(.L_x_313) ;  /* 0xffffff5800f07947 */ /* 0x000fea000383ffff */
.L_x_23:
[----:B-1----:R1:W2:Y:S02]  /*bb60*/  SYNCS.PHASECHK.TRANS64.TRYWAIT P1, [R3+URZ], R0 ;  /* 0x00000000030075a7 */ /* 0x0022a4000802017f */
[----:B--2---:R-:W-:Y:S05]  /*bb70*/  @!P1 NANOSLEEP.SYNCS 0x989680 ;  /* 0x009896800000995d */ /* 0x004fea0003900000 */
[----:B------:R-:W2:Y:S02]  /*bb80*/  @!P1 SYNCS.PHASECHK.TRANS64 P1, [R3+URZ], R0 ;  /* 0x00000000030095a7 */ /* 0x000ea4000802007f */
[----:B--2---:R-:W-:Y:S05]  /*bb90*/  @!P1 BRA `(.L_x_23) ;  /* 0xfffffffc00f09947 */ /* 0x004fea000383ffff */
[----:B------:R-:W-:Y:S05]  /*bba0*/  BRA `(.L_x_22) ;  /* 0xffffff5c00607947 */ /* 0x000fea000383ffff */
.L_x_28:
[----:B-1----:R-:W-:-:S04]  /*bbb0*/  IMAD.U32 R5, RZ, RZ, UR7 ;  /* 0x00000007ff057e24 */ /* 0x002fc8000f8e00ff */
[----:B------:R1:W2:Y:S03]  /*bbc0*/  SYNCS.PHASECHK.TRANS64.TRYWAIT P1, [R5+URZ], R4 ;  /* 0x00000004050075a7 */ /* 0x0002a6000802017f */
[----:B--2---:R-:W-:Y:S05]  /*bbd0*/  @!P1 NANOSLEEP.SYNCS 0x989680 ;  /* 0x009896800000995d */ /* 0x004fea0003900000 */
[----:B------:R-:W2:Y:S02]  /*bbe0*/  @!P1 SYNCS.PHASECHK.TRANS64 P1, [R5+URZ], R4 ;  /* 0x00000004050095a7 */ /* 0x000ea4000802007f */
[----:B--2---:R-:W-:Y:S05]  /*bbf0*/  @!P1 BRA `(.L_x_28) ;  /* 0xfffffffc00ec9947 */ /* 0x004fea000383ffff */
[----:B------:R-:W-:Y:S05]  /*bc00*/  BRA `(.L_x_27) ;  /* 0xffffff6000bc7947 */ /* 0x000fea000383ffff */
.L_x_34:
[----:B0-----:R0:W1:Y:S02]  /*bc10*/  SYNCS.PHASECHK.TRANS64.TRYWAIT P0, [R158+URZ+0x10], R3 ;  /* 0x000010039e0075a7 */ /* 0x001064000800017f */
[----:B-1----:R-:W-:Y:S05]  /*bc20*/  @!P0 NANOSLEEP.SYNCS 0x989680 ;  /* 0x009896800000895d */ /* 0x002fea0003900000 */
[----:B------:R-:W1:Y:S02]  /*bc30*/  @!P0 SYNCS.PHASECHK.TRANS64 P0, [R158+URZ+0x10], R3 ;  /* 0x000010039e0085a7 */ /* 0x000e64000800007f */
[----:B-1----:R-:W-:Y:S05]  /*bc40*/  @!P0 BRA `(.L_x_34) ;  /* 0xfffffffc00f08947 */ /* 0x002fea000383ffff */
[----:B------:R-:W-:Y:S05]  /*bc50*/  BRA `(.L_x_314) ;  /* 0xffffff68009c7947 */ /* 0x000fea000383ffff */
.L_x_295:
[----:B------:R-:W-:Y:S01]  /*bc60*/  BSSY B1, `(.L_x_315) ;  /* 0x0000006000017945 */ /* 0x000fe20003800000 */
[----:B------:R-:W-:-:S07]  /*bc70*/  IMAD.MOV.U32 R15, RZ, RZ, -0x1 ;  /* 0xffffffffff0f7424 */ /* 0x000fce00078e00ff */
[----:B------:R-:W-:Y:S05]  /*bc80*/  WARPSYNC.COLLECTIVE R15, `(.L_x_316) ;  /* 0x000000000f0c7348 */ /* 0x000fea0003c00000 */
[----:B------:R-:W-:Y:S02]  /*bc90*/  ELECT P6, UR62, PT ;  /* 0x00000000003e782f */ /* 0x000fe400038c0000 */
[----:B------:R-:W-:Y:S01]  /*bca0*/  MOV R14, UR62 ;  /* 0x0000003e000e7c02 */ /* 0x000fe20008000f00 */
[----:B------:R-:W-:Y:S10]  /*bcb0*/  ENDCOLLECTIVE ;  /* 0x000000000000791b */ /* 0x000ff40003800000 */
.L_x_316:
[----:B------:R-:W-:Y:S05]  /*bcc0*/  BSYNC B1 ;  /* 0x0000000000017941 */ /* 0x000fea0003800000 */
.L_x_315:
[----:B------:R-:W-:Y:S05]  /*bcd0*/  BRA `(.L_x_317) ;  /* 0xfffffff000087947 */ /* 0x000fea000383ffff */
.L_x_298:
[----:B0-----:R0:W1:Y:S02]  /*bce0*/  SYNCS.PHASECHK.TRANS64.TRYWAIT P1, [R12+URZ+0x10], R3 ;  /* 0x000010030c0075a7 */ /* 0x001064000802017f */
[----:B-1----:R-:W-:Y:S05]  /*bcf0*/  @!P1 NANOSLEEP.SYNCS 0x989680 ;  /* 0x009896800000995d */ /* 0x002fea0003900000 */
[----:B------:R-:W1:Y:S02]  /*bd00*/  @!P1 SYNCS.PHASECHK.TRANS64 P1, [R12+URZ+0x10], R3 ;  /* 0x000010030c0095a7 */ /* 0x000e64000802007f */
[----:B-1----:R-:W-:Y:S05]  /*bd10*/  @!P1 BRA `(.L_x_298) ;  /* 0xfffffffc00f09947 */ /* 0x002fea000383ffff */
[----:B------:R-:W-:Y:S05]  /*bd20*/  BRA `(.L_x_318) ;  /* 0xfffffff000447947 */ /* 0x000fea000383ffff */
.L_x_307:
[----:B------:R-:W-:Y:S01]  /*bd30*/  BSSY B0, `(.L_x_319) ;  /* 0x0000006000007945 */ /* 0x000fe20003800000 */
[----:B------:R-:W-:-:S07]  /*bd40*/  IMAD.MOV.U32 R15, RZ, RZ, -0x1 ;  /* 0xffffffffff0f7424 */ /* 0x000fce00078e00ff */
[----:B------:R-:W-:Y:S05]  /*bd50*/  WARPSYNC.COLLECTIVE R15, `(.L_x_320) ;  /* 0x000000000f0c7348 */ /* 0x000fea0003c00000 */
[----:B------:R-:W-:Y:S02]  /*bd60*/  ELECT P6, UR62, PT ;  /* 0x00000000003e782f */ /* 0x000fe400038c0000 */
[----:B------:R-:W-:Y:S01]  /*bd70*/  MOV R14, UR62 ;  /* 0x0000003e000e7c02 */ /* 0x000fe20008000f00 */
[----:B------:R-:W-:Y:S10]  /*bd80*/  ENDCOLLECTIVE ;  /* 0x000000000000791b */ /* 0x000ff40003800000 */
.L_x_320:
[----:B------:R-:W-:Y:S05]  /*bd90*/  BSYNC B0 ;  /* 0x0000000000007941 */ /* 0x000fea0003800000 */
.L_x_319:
[----:B------:R-:W-:Y:S05]  /*bda0*/  BRA `(.L_x_321) ;  /* 0xfffffff800e87947 */ /* 0x000fea000383ffff */
.L_x_311:
[----:B0-----:R0:W1:Y:S02]  /*bdb0*/  SYNCS.PHASECHK.TRANS64.TRYWAIT P0, [R7+URZ], R2 ;  /* 0x00000002070075a7 */ /* 0x001064000800017f */
[----:B-1----:R-:W-:Y:S05]  /*bdc0*/  @!P0 NANOSLEEP.SYNCS 0x989680 ;  /* 0x009896800000895d */ /* 0x002fea0003900000 */
[----:B------:R-:W1:Y:S02]  /*bdd0*/  @!P0 SYNCS.PHASECHK.TRANS64 P0, [R7+URZ], R2 ;  /* 0x00000002070085a7 */ /* 0x000e64000800007f */
[----:B-1----:R-:W-:Y:S05]  /*bde0*/  @!P0 BRA `(.L_x_311) ;  /* 0xfffffffc00f08947 */ /* 0x002fea000383ffff */
[----:B------:R-:W-:Y:S05]  /*bdf0*/  BRA `(.L_x_322) ;  /* 0xfffffffc00247947 */ /* 0x000fea000383ffff */
.L_x_323:
[----:B------:R-:W-:-:S00]  /*be00*/  BRA `(.L_x_323) ;  /* 0xfffffffc00fc7947 */ /* 0x000fc0000383ffff */
[----:B------:R-:W-:-:S00]  /*be10*/  NOP ;  /* 0x0000000000007918 */ /* 0x000fc00000000000 */
        /* <DEDUP_REMOVED lines=14> */
.L_x_324:


//--------------------- .nv.global.init           --------------------------
	.section	.nv.global.init,"aw",@progbits
.nv.global.init:
	.type		$str$22,@object
	.size		$str$22,($str$23 - $str$22)
$str$22:
        /*0000*/ 	.byte	0x6b, 0x5f, 0x74, 0x69, 0x6c, 0x65, 0x5f, 0x63, 0x6f, 0x75, 0x6e, 0x74, 0x20, 0x3e, 0x3d, 0x20
        /*0010*/ 	.byte	0x31, 0x00
	.type		$str$23,@object
	.size		$str$23,(__unnamed_1 - $str$23)
$str$23:
        /*0012*/ 	.byte	0x2f, 0x74, 0x6d, 0x70, 0x2f, 0x63, 0x75, 0x74, 0x6c, 0x61, 0x73, 0x73, 0x5f, 0x73, 0x77, 0x65
        /*0022*/ 	.byte	0x65, 0x70, 0x5f, 0x73, 0x72, 0x63, 0x2f, 0x69, 0x6e, 0x63, 0x6c, 0x75, 0x64, 0x65, 0x2f, 0x63
        /*0032*/ 	.byte	0x75, 0x74, 0x6c, 0x61, 0x73, 0x73, 0x2f, 0x67, 0x65, 0x6d, 0x6d, 0x2f, 0x63, 0x6f, 0x6c, 0x6c
        /*0042*/ 	.byte	0x65, 0x63, 0x74, 0x69, 0x76, 0x65, 0x2f, 0x73, 0x6d, 0x39, 0x30, 0x5f, 0x6d, 0x6d, 0x61, 0x5f
        /*0052*/ 	.byte	0x74, 0x6d, 0x61, 0x5f, 0x67, 0x6d, 0x6d, 0x61, 0x5f, 0x73, 0x73, 0x5f, 0x77, 0x61, 0x72, 0x70
        /*0062*/ 	.byte	0x73, 0x70, 0x65, 0x63, 0x69, 0x61, 0x6c, 0x69, 0x7a, 0x65, 0x64, 0x2e, 0x68, 0x70, 0x70, 0x00
	.type		__unnamed_1,@object
	.size		__unnamed_1,(.L_0 - __unnamed_1)
__unnamed_1:
        /*0072*/ 	.byte	0x76, 0x6f, 0x69, 0x64, 0x20, 0x63, 0x75, 0x74, 0x6c, 0x61, 0x73, 0x73, 0x3a, 0x3a, 0x67, 0x65
        /* <DEDUP_REMOVED lines=180> */
        /*0bc2*/ 	.byte	0x79, 0x5d, 0x00
.L_0:


//--------------------- .nv.shared._ZN7cutlass13device_kernelINS_4gemm6kernel13GemmUniversalIN4cute5tupleIJiiiiEEENS1_10collective13CollectiveMmaINS1_34MainloopSm90TmaGmmaWarpSpecializedILi2ENS5_IJNS4_1CILi1EEENSA_ILi4EEESB_EEENS1_32KernelTmaWarpSpecializedPingpongEEENS5_IJNSA_ILi64EEENSA_ILi256EEENSA_ILi128EEEEEENS_6half_tENS5_IJlSB_lEEESK_SL_NS4_8TiledMMAINS4_8MMA_AtomIJNS4_4SM904GMMA26MMA_64x256x16_F32F16F16_SSILNSP_5MajorE0ELSR_0ELNSP_7ScaleInE1ELSS_1EEEEEENS4_6LayoutINS5_IJSB_SB_SB_EEENS5_IJNSA_ILi0EEESX_SX_EEEEENS5_IJNS4_10UnderscoreES10_S10_EEEEENS4_23SM90_TMA_LOAD_MULTICASTENS4_14ComposedLayoutINS4_7SwizzleILi3ELi4ELi3EEENS4_18smem_ptr_flag_bitsILi16EEENSV_INS5_IJNSA_ILi8EEESG_EEENS5_IJSG_SB_EEEEEEEvNS4_8identityENS4_13SM90_TMA_LOADES1D_vS1E_EENS_8epilogue10collective6detail29Sm90TmaWarpSpecializedAdapterINS1I_15DefaultEpilogueISK_SL_SL_NS1H_6thread17LinearCombinationISK_Li1EffLNS1M_9ScaleType4KindE0ELNS_15FloatRoundStyleE2ESK_EENS1_15EpilogueDefaultEEEEEvvEEEEvNT_6ParamsE --------------------------
	.section	.nv.shared._ZN7cutlass13device_kernelINS_4gemm6kernel13GemmUniversalIN4cute5tupleIJiiiiEEENS1_10collective13CollectiveMmaINS1_34MainloopSm90TmaGmmaWarpSpecializedILi2ENS5_IJNS4_1CILi1EEENSA_ILi4EEESB_EEENS1_32KernelTmaWarpSpecializedPingpongEEENS5_IJNSA_ILi64EEENSA_ILi256EEENSA_ILi128EEEEEENS_6half_tENS5_IJlSB_lEEESK_SL_NS4_8TiledMMAINS4_8MMA_AtomIJNS4_4SM904GMMA26MMA_64x256x16_F32F16F16_SSILNSP_5MajorE0ELSR_0ELNSP_7ScaleInE1ELSS_1EEEEEENS4_6LayoutINS5_IJSB_SB_SB_EEENS5_IJNSA_ILi0EEESX_SX_EEEEENS5_IJNS4_10UnderscoreES10_S10_EEEEENS4_23SM90_TMA_LOAD_MULTICASTENS4_14ComposedLayoutINS4_7SwizzleILi3ELi4ELi3EEENS4_18smem_ptr_flag_bitsILi16EEENSV_INS5_IJNSA_ILi8EEESG_EEENS5_IJSG_SB_EEEEEEEvNS4_8identityENS4_13SM90_TMA_LOADES1D_vS1E_EENS_8epilogue10collective6detail29Sm90TmaWarpSpecializedAdapterINS1I_15DefaultEpilogueISK_SL_SL_NS1H_6thread17LinearCombinationISK_Li1EffLNS1M_9ScaleType4KindE0ELNS_15FloatRoundStyleE2ESK_EENS1_15EpilogueDefaultEEEEEvvEEEEvNT_6ParamsE,"aw",@nobits
	.sectionflags	@""
	.align	16
	.zero		1024


//--------------------- .nv.shared.reserved.0     --------------------------
	.section	.nv.shared.reserved.0,"aw",@nobits
	.weak		__nv_reservedSMEM_offset_0_alias
	.size		__nv_reservedSMEM_offset_0_alias, 0, 0
	.other		__nv_reservedSMEM_offset_0_alias,@"STO_CUDA_RESERVED_SHARED STV_DEFAULT"
__nv_reservedSMEM_offset_0_alias:
	.zero		0


//--------------------- .nv.global                --------------------------
	.section	.nv.global,"aw",@nobits
.nv.global:
	.type		_ZN40_INTERNAL_7d97fb88_4_k_cu_bb5d9e42_249814cute1_E,@object
	.size		_ZN40_INTERNAL_7d97fb88_4_k_cu_bb5d9e42_249814cute1_E,(_ZN40_INTERNAL_7d97fb88_4_k_cu_bb5d9e42_249814cuda3std3__45__cpo6cbeginE - _ZN40_INTERNAL_7d97fb88_4_k_cu_bb5d9e42_249814cute1_E)
_ZN40_INTERNAL_7d97fb88_4_k_cu_bb5d9e42_249814cute1_E:
	.zero		1
	.type		_ZN40_INTERNAL_7d97fb88_4_k_cu_bb5d9e42_249814cuda3std3__45__cpo6cbeginE,@object
	.size		_ZN40_INTERNAL_7d97fb88_4_k_cu_bb5d9e42_249814cuda3std3__45__cpo6cbeginE,(_ZN40_INTERNAL_7d97fb88_4_k_cu_bb5d9e42_249814cuda3std3__48in_placeE - _ZN40_INTERNAL_7d97fb88_4_k_cu_bb5d9e42_249814cuda3std3__45__cpo6cbeginE)
_ZN40_INTERNAL_7d97fb88_4_k_cu_bb5d9e42_249814cuda3std3__45__cpo6cbeginE:
	.zero		1
	.type		_ZN40_INTERNAL_7d97fb88_4_k_cu_bb5d9e42_249814cuda3std3__48in_placeE,@object
	.size		_ZN40_INTERNAL_7d97fb88_4_k_cu_bb5d9e42_249814cuda3std3__48in_placeE,(_ZN40_INTERNAL_7d97fb88_4_k_cu_bb5d9e42_249814cuda3std6ranges3__45__cpo9iter_moveE - _ZN40_INTERNAL_7d97fb88_4_k_cu_bb5d9e42_249814cuda3std3__48in_placeE)
_ZN40_INTERNAL_7d97fb88_4_k_cu_bb5d9e42_249814cuda3std3__48in_placeE:
	.zero		1
	.type		_ZN40_INTERNAL_7d97fb88_4_k_cu_bb5d9e42_249814cuda3std6ranges3__45__cpo9iter_moveE,@object
	.size		_ZN40_INTERNAL_7d97fb88_4_k_cu_bb5d9e42_249814cuda3std6ranges3__45__cpo9iter_moveE,(_ZN40_INTERNAL_7d97fb88_4_k_cu_bb5d9e42_249814cuda3std3__45__cpo5beginE - _ZN40_INTERNAL_7d97fb88_4_k_cu_bb5d9e42_249814cuda3std6ranges3__45__cpo9iter_moveE)
_ZN40_INTERNAL_7d97fb88_4_k_cu_bb5d9e42_249814cuda3std6ranges3__45__cpo9iter_moveE:
	.zero		1
	.type		_ZN40_INTERNAL_7d97fb88_4_k_cu_bb5d9e42_249814cuda3std3__45__cpo5beginE,@object
	.size		_ZN40_INTERNAL_7d97fb88_4_k_cu_bb5d9e42_249814cuda3std3__45__cpo5beginE,(_ZN40_INTERNAL_7d97fb88_4_k_cu_bb5d9e42_249814cuda3std3__442_GLOBAL__N__7d97fb88_4_k_cu_bb5d9e42_249816ignoreE - _ZN40_INTERNAL_7d97fb88_4_k_cu_bb5d9e42_249814cuda3std3__45__cpo5beginE)
_ZN40_INTERNAL_7d97fb88_4_k_cu_bb5d9e42_249814cuda3std3__45__cpo5beginE:
	.zero		1
	.type		_ZN40_INTERNAL_7d97fb88_4_k_cu_bb5d9e42_249814cuda3std3__442_GLOBAL__N__7d97fb88_4_k_cu_bb5d9e42_249816ignoreE,@object
	.size		_ZN40_INTERNAL_7d97fb88_4_k_cu_bb5d9e42_249814cuda3std3__442_GLOBAL__N__7d97fb88_4_k_cu_bb5d9e42_249816ignoreE,(_ZN40_INTERNAL_7d97fb88_4_k_cu_bb5d9e42_249814cute7productE - _ZN40_INTERNAL_7d97fb88_4_k_cu_bb5d9e42_249814cuda3std3__442_GLOBAL__N__7d97fb88_4_k_cu_bb5d9e42_249816ignoreE)
_ZN40_INTERNAL_7d97fb88_4_k_cu_bb5d9e42_249814cuda3std3__442_GLOBAL__N__7d97fb88_4_k_cu_bb5d9e42_249816ignoreE:
	.zero		1
	.type		_ZN40_INTERNAL_7d97fb88_4_k_cu_bb5d9e42_249814cute7productE,@object
	.size		_ZN40_INTERNAL_7d97fb88_4_k_cu_bb5d9e42_249814cute7productE,(_ZN40_INTERNAL_7d97fb88_4_k_cu_bb5d9e42_249814cuda3std3__45__cpo3endE - _ZN40_INTERNAL_7d97fb88_4_k_cu_bb5d9e42_249814cute7productE)
_ZN40_INTERNAL_7d97fb88_4_k_cu_bb5d9e42_249814cute7productE:
	.zero		1
	.type		_ZN40_INTERNAL_7d97fb88_4_k_cu_bb5d9e42_249814cuda3std3__45__cpo3endE,@object
	.size		_ZN40_INTERNAL_7d97fb88_4_k_cu_bb5d9e42_249814cuda3std3__45__cpo3endE,(_ZN40_INTERNAL_7d97fb88_4_k_cu_bb5d9e42_249814cuda3std3__419piecewise_constructE - _ZN40_INTERNAL_7d97fb88_4_k_cu_bb5d9e42_249814cuda3std3__45__cpo3endE)
_ZN40_INTERNAL_7d97fb88_4_k_cu_bb5d9e42_249814cuda3std3__45__cpo3endE:
	.zero		1
	.type		_ZN40_INTERNAL_7d97fb88_4_k_cu_bb5d9e42_249814cuda3std3__419piecewise_constructE,@object
	.size		_ZN40_INTERNAL_7d97fb88_4_k_cu_bb5d9e42_249814cuda3std3__419piecewise_constructE,(_ZN40_INTERNAL_7d97fb88_4_k_cu_bb5d9e42_249814cuda3std3__45__cpo4cendE - _ZN40_INTERNAL_7d97fb88_4_k_cu_bb5d9e42_249814cuda3std3__419piecewise_constructE)
_ZN40_INTERNAL_7d97fb88_4_k_cu_bb5d9e42_249814cuda3std3__419piecewise_constructE:
	.zero		1
	.type		_ZN40_INTERNAL_7d97fb88_4_k_cu_bb5d9e42_249814cuda3std3__45__cpo4cendE,@object
	.size		_ZN40_INTERNAL_7d97fb88_4_k_cu_bb5d9e42_249814cuda3std3__45__cpo4cendE,(_ZN40_INTERNAL_7d97fb88_4_k_cu_bb5d9e42_249814cuda3std6ranges3__45__cpo4swapE - _ZN40_INTERNAL_7d97fb88_4_k_cu_bb5d9e42_249814cuda3std3__45__cpo4cendE)
_ZN40_INTERNAL_7d97fb88_4_k_cu_bb5d9e42_249814cuda3std3__45__cpo4cendE:
	.zero		1
	.type		_ZN40_INTERNAL_7d97fb88_4_k_cu_bb5d9e42_249814cuda3std6ranges3__45__cpo4swapE,@object
	.size		_ZN40_INTERNAL_7d97fb88_4_k_cu_bb5d9e42_249814cuda3std6ranges3__45__cpo4swapE,(.L_8 - _ZN40_INTERNAL_7d97fb88_4_k_cu_bb5d9e42_249814cuda3std6ranges3__45__cpo4swapE)
_ZN40_INTERNAL_7d97fb88_4_k_cu_bb5d9e42_249814cuda3std6ranges3__45__cpo4swapE:
	.zero		1
.L_8:


//--------------------- .nv.constant0._ZN7cutlass13device_kernelINS_4gemm6kernel13GemmUniversalIN4cute5tupleIJiiiiEEENS1_10collective13CollectiveMmaINS1_34MainloopSm90TmaGmmaWarpSpecializedILi2ENS5_IJNS4_1CILi1EEENSA_ILi4EEESB_EEENS1_32KernelTmaWarpSpecializedPingpongEEENS5_IJNSA_ILi64EEENSA_ILi256EEENSA_ILi128EEEEEENS_6half_tENS5_IJlSB_lEEESK_SL_NS4_8TiledMMAINS4_8MMA_AtomIJNS4_4SM904GMMA26MMA_64x256x16_F32F16F16_SSILNSP_5MajorE0ELSR_0ELNSP_7ScaleInE1ELSS_1EEEEEENS4_6LayoutINS5_IJSB_SB_SB_EEENS5_IJNSA_ILi0EEESX_SX_EEEEENS5_IJNS4_10UnderscoreES10_S10_EEEEENS4_23SM90_TMA_LOAD_MULTICASTENS4_14ComposedLayoutINS4_7SwizzleILi3ELi4ELi3EEENS4_18smem_ptr_flag_bitsILi16EEENSV_INS5_IJNSA_ILi8EEESG_EEENS5_IJSG_SB_EEEEEEEvNS4_8identityENS4_13SM90_TMA_LOADES1D_vS1E_EENS_8epilogue10collective6detail29Sm90TmaWarpSpecializedAdapterINS1I_15DefaultEpilogueISK_SL_SL_NS1H_6thread17LinearCombinationISK_Li1EffLNS1M_9ScaleType4KindE0ELNS_15FloatRoundStyleE2ESK_EENS1_15EpilogueDefaultEEEEEvvEEEEvNT_6ParamsE --------------------------
	.section	.nv.constant0._ZN7cutlass13device_kernelINS_4gemm6kernel13GemmUniversalIN4cute5tupleIJiiiiEEENS1_10collective13CollectiveMmaINS1_34MainloopSm90TmaGmmaWarpSpecializedILi2ENS5_IJNS4_1CILi1EEENSA_ILi4EEESB_EEENS1_32KernelTmaWarpSpecializedPingpongEEENS5_IJNSA_ILi64EEENSA_ILi256EEENSA_ILi128EEEEEENS_6half_tENS5_IJlSB_lEEESK_SL_NS4_8TiledMMAINS4_8MMA_AtomIJNS4_4SM904GMMA26MMA_64x256x16_F32F16F16_SSILNSP_5MajorE0ELSR_0ELNSP_7ScaleInE1ELSS_1EEEEEENS4_6LayoutINS5_IJSB_SB_SB_EEENS5_IJNSA_ILi0EEESX_SX_EEEEENS5_IJNS4_10UnderscoreES10_S10_EEEEENS4_23SM90_TMA_LOAD_MULTICASTENS4_14ComposedLayoutINS4_7SwizzleILi3ELi4ELi3EEENS4_18smem_ptr_flag_bitsILi16EEENSV_INS5_IJNSA_ILi8EEESG_EEENS5_IJSG_SB_EEEEEEEvNS4_8identityENS4_13SM90_TMA_LOADES1D_vS1E_EENS_8epilogue10collective6detail29Sm90TmaWarpSpecializedAdapterINS1I_15DefaultEpilogueISK_SL_SL_NS1H_6thread17LinearCombinationISK_Li1EffLNS1M_9ScaleType4KindE0ELNS_15FloatRoundStyleE2ESK_EENS1_15EpilogueDefaultEEEEEvvEEEEvNT_6ParamsE,"a",@progbits
	.sectionflags	@""
	.align	4
.nv.constant0._ZN7cutlass13device_kernelINS_4gemm6kernel13GemmUniversalIN4cute5tupleIJiiiiEEENS1_10collective13CollectiveMmaINS1_34MainloopSm90TmaGmmaWarpSpecializedILi2ENS5_IJNS4_1CILi1EEENSA_ILi4EEESB_EEENS1_32KernelTmaWarpSpecializedPingpongEEENS5_IJNSA_ILi64EEENSA_ILi256EEENSA_ILi128EEEEEENS_6half_tENS5_IJlSB_lEEESK_SL_NS4_8TiledMMAINS4_8MMA_AtomIJNS4_4SM904GMMA26MMA_64x256x16_F32F16F16_SSILNSP_5MajorE0ELSR_0ELNSP_7ScaleInE1ELSS_1EEEEEENS4_6LayoutINS5_IJSB_SB_SB_EEENS5_IJNSA_ILi0EEESX_SX_EEEEENS5_IJNS4_10UnderscoreES10_S10_EEEEENS4_23SM90_TMA_LOAD_MULTICASTENS4_14ComposedLayoutINS4_7SwizzleILi3ELi4ELi3EEENS4_18smem_ptr_flag_bitsILi16EEENSV_INS5_IJNSA_ILi8EEESG_EEENS5_IJSG_SB_EEEEEEEvNS4_8identityENS4_13SM90_TMA_LOADES1D_vS1E_EENS_8epilogue10collective6detail29Sm90TmaWarpSpecializedAdapterINS1I_15DefaultEpilogueISK_SL_SL_NS1H_6thread17LinearCombinationISK_Li1EffLNS1M_9ScaleType4KindE0ELNS_15FloatRoundStyleE2ESK_EENS1_15EpilogueDefaultEEEEEvvEEEEvNT_6ParamsE:
	.zero		1664


//--------------------- SYMBOLS --------------------------

	.type		.nv.reservedSmem.offset0,@object
	.size		.nv.reservedSmem.offset0,0x4
	.type		__assertfail,@function
